	.target	sm_90a

	.elftype	@"ET_EXEC"


//--------------------- .note.nv.tkinfo           --------------------------
	.section	.note.nv.tkinfo,"",@"SHT_NOTE"
	.sectionflags	@"SHF_NOTE_NV_TKINFO"
	.tkinfo
        /*0018*/ 	.word	0x00000002
        /*0030*/ 	.string	""
        /*0030*/ 	.string	"ptxas"
        /*0030*/ 	.string	"Cuda compilation tools, release 13.0, V13.0.88"
        /*0030*/ 	.string	"Build cuda_13.0.r13.0/compiler.36424714_0"
        /*0030*/ 	.string	"-arch sm_90a -m 64 "



//--------------------- .note.nv.cuinfo           --------------------------
	.section	.note.nv.cuinfo,"",@"SHT_NOTE"
	.sectionflags	@"SHF_NOTE_NV_CUINFO"
        /*0018*/ 	.short	0x0002
        /*001a*/ 	.short	0x005a
        /*001c*/ 	.short	0x0082
	.zero		2


//--------------------- .nv.info                  --------------------------
	.section	.nv.info,"",@"SHT_CUDA_INFO"
	.align	4


	//----- nvinfo : EIATTR_REGCOUNT
	.align		4
        /*0000*/ 	.byte	0x04, 0x2f
        /*0002*/ 	.short	(.L_15 - .L_14)
	.align		4
.L_14:
        /*0004*/ 	.word	index@(_ZN7cutlass13device_kernelINS_4gemm6kernel13GemmUniversalIN4cute5tupleIJiiiiEEENS1_10collective13CollectiveMmaINS1_34MainloopSm90TmaGmmaWarpSpecializedILi14ENS5_IJNS4_1CILi2EEENSA_ILi4EEENSA_ILi1EEEEEENS1_32KernelTmaWarpSpecializedPingpongEEENS5_IJNSA_ILi64EEESH_SH_EEENS_6half_tENS5_IJlSD_lEEESJ_SK_NS4_8TiledMMAINS4_8MMA_AtomIJNS4_4SM904GMMA25MMA_64x64x16_F32F16F16_SSILNSO_5MajorE0ELSQ_0ELNSO_7ScaleInE1ELSR_1EEEEEENS4_6LayoutINS5_IJSD_SD_SD_EEENS5_IJNSA_ILi0EEESW_SW_EEEEENS5_IJNS4_10UnderscoreESZ_SZ_EEEEENS4_23SM90_TMA_LOAD_MULTICASTENS4_14ComposedLayoutINS4_7SwizzleILi3ELi4ELi3EEENS4_18smem_ptr_flag_bitsILi16EEENSU_INS5_IJNSA_ILi8EEESH_EEENS5_IJSH_SD_EEEEEEEvNS4_8identityES12_S1C_vS1D_EENS_8epilogue10collective6detail29Sm90TmaWarpSpecializedAdapterINS1G_15DefaultEpilogueISJ_SK_SK_NS1F_6thread17LinearCombinationISJ_Li1EffLNS1K_9ScaleType4KindE0ELNS_15FloatRoundStyleE2ESJ_EENS1_15EpilogueDefaultEEEEEvvEEEEvNT_6ParamsE)
        /*0008*/ 	.word	0x000000a8


	//----- nvinfo : EIATTR_FRAME_SIZE
	.align		4
.L_15:
        /*000c*/ 	.byte	0x04, 0x11
        /*000e*/ 	.short	(.L_17 - .L_16)
	.align		4
.L_16:
        /*0010*/ 	.word	index@(_ZN7cutlass13device_kernelINS_4gemm6kernel13GemmUniversalIN4cute5tupleIJiiiiEEENS1_10collective13CollectiveMmaINS1_34MainloopSm90TmaGmmaWarpSpecializedILi14ENS5_IJNS4_1CILi2EEENSA_ILi4EEENSA_ILi1EEEEEENS1_32KernelTmaWarpSpecializedPingpongEEENS5_IJNSA_ILi64EEESH_SH_EEENS_6half_tENS5_IJlSD_lEEESJ_SK_NS4_8TiledMMAINS4_8MMA_AtomIJNS4_4SM904GMMA25MMA_64x64x16_F32F16F16_SSILNSO_5MajorE0ELSQ_0ELNSO_7ScaleInE1ELSR_1EEEEEENS4_6LayoutINS5_IJSD_SD_SD_EEENS5_IJNSA_ILi0EEESW_SW_EEEEENS5_IJNS4_10UnderscoreESZ_SZ_EEEEENS4_23SM90_TMA_LOAD_MULTICASTENS4_14ComposedLayoutINS4_7SwizzleILi3ELi4ELi3EEENS4_18smem_ptr_flag_bitsILi16EEENSU_INS5_IJNSA_ILi8EEESH_EEENS5_IJSH_SD_EEEEEEEvNS4_8identityES12_S1C_vS1D_EENS_8epilogue10collective6detail29Sm90TmaWarpSpecializedAdapterINS1G_15DefaultEpilogueISJ_SK_SK_NS1F_6thread17LinearCombinationISJ_Li1EffLNS1K_9ScaleType4KindE0ELNS_15FloatRoundStyleE2ESJ_EENS1_15EpilogueDefaultEEEEEvvEEEEvNT_6ParamsE)
        /*0014*/ 	.word	0x00000008


	//----- nvinfo : EIATTR_MIN_STACK_SIZE
	.align		4
.L_17:
        /*0018*/ 	.byte	0x04, 0x12
        /*001a*/ 	.short	(.L_19 - .L_18)
	.align		4
.L_18:
        /*001c*/ 	.word	index@(_ZN7cutlass13device_kernelINS_4gemm6kernel13GemmUniversalIN4cute5tupleIJiiiiEEENS1_10collective13CollectiveMmaINS1_34MainloopSm90TmaGmmaWarpSpecializedILi14ENS5_IJNS4_1CILi2EEENSA_ILi4EEENSA_ILi1EEEEEENS1_32KernelTmaWarpSpecializedPingpongEEENS5_IJNSA_ILi64EEESH_SH_EEENS_6half_tENS5_IJlSD_lEEESJ_SK_NS4_8TiledMMAINS4_8MMA_AtomIJNS4_4SM904GMMA25MMA_64x64x16_F32F16F16_SSILNSO_5MajorE0ELSQ_0ELNSO_7ScaleInE1ELSR_1EEEEEENS4_6LayoutINS5_IJSD_SD_SD_EEENS5_IJNSA_ILi0EEESW_SW_EEEEENS5_IJNS4_10UnderscoreESZ_SZ_EEEEENS4_23SM90_TMA_LOAD_MULTICASTENS4_14ComposedLayoutINS4_7SwizzleILi3ELi4ELi3EEENS4_18smem_ptr_flag_bitsILi16EEENSU_INS5_IJNSA_ILi8EEESH_EEENS5_IJSH_SD_EEEEEEEvNS4_8identityES12_S1C_vS1D_EENS_8epilogue10collective6detail29Sm90TmaWarpSpecializedAdapterINS1G_15DefaultEpilogueISJ_SK_SK_NS1F_6thread17LinearCombinationISJ_Li1EffLNS1K_9ScaleType4KindE0ELNS_15FloatRoundStyleE2ESJ_EENS1_15EpilogueDefaultEEEEEvvEEEEvNT_6ParamsE)
        /*0020*/ 	.word	0x00000008
.L_19:


//--------------------- .nv.compat                --------------------------
	.section	.nv.compat,"",@"SHT_CUDA_COMPAT_INFO"
	.align	4
        /*0000*/ 	.byte	0x02, 0x09, 0x01, 0x00, 0x02, 0x02, 0x04, 0x00, 0x02, 0x05, 0x05, 0x00, 0x03, 0x07, 0x01, 0x01
        /*0010*/ 	.byte	0x02, 0x03, 0x01, 0x00, 0x02, 0x06, 0x01, 0x00, 0x04, 0x0b, 0x08, 0x00, 0x00, 0x00, 0x00, 0x00
        /*0020*/ 	.byte	0x00, 0x00, 0x00, 0x00


//--------------------- .nv.info._ZN7cutlass13device_kernelINS_4gemm6kernel13GemmUniversalIN4cute5tupleIJiiiiEEENS1_10collective13CollectiveMmaINS1_34MainloopSm90TmaGmmaWarpSpecializedILi14ENS5_IJNS4_1CILi2EEENSA_ILi4EEENSA_ILi1EEEEEENS1_32KernelTmaWarpSpecializedPingpongEEENS5_IJNSA_ILi64EEESH_SH_EEENS_6half_tENS5_IJlSD_lEEESJ_SK_NS4_8TiledMMAINS4_8MMA_AtomIJNS4_4SM904GMMA25MMA_64x64x16_F32F16F16_SSILNSO_5MajorE0ELSQ_0ELNSO_7ScaleInE1ELSR_1EEEEEENS4_6LayoutINS5_IJSD_SD_SD_EEENS5_IJNSA_ILi0EEESW_SW_EEEEENS5_IJNS4_10UnderscoreESZ_SZ_EEEEENS4_23SM90_TMA_LOAD_MULTICASTENS4_14ComposedLayoutINS4_7SwizzleILi3ELi4ELi3EEENS4_18smem_ptr_flag_bitsILi16EEENSU_INS5_IJNSA_ILi8EEESH_EEENS5_IJSH_SD_EEEEEEEvNS4_8identityES12_S1C_vS1D_EENS_8epilogue10collective6detail29Sm90TmaWarpSpecializedAdapterINS1G_15DefaultEpilogueISJ_SK_SK_NS1F_6thread17LinearCombinationISJ_Li1EffLNS1K_9ScaleType4KindE0ELNS_15FloatRoundStyleE2ESJ_EENS1_15EpilogueDefaultEEEEEvvEEEEvNT_6ParamsE --------------------------
	.section	.nv.info._ZN7cutlass13device_kernelINS_4gemm6kernel13GemmUniversalIN4cute5tupleIJiiiiEEENS1_10collective13CollectiveMmaINS1_34MainloopSm90TmaGmmaWarpSpecializedILi14ENS5_IJNS4_1CILi2EEENSA_ILi4EEENSA_ILi1EEEEEENS1_32KernelTmaWarpSpecializedPingpongEEENS5_IJNSA_ILi64EEESH_SH_EEENS_6half_tENS5_IJlSD_lEEESJ_SK_NS4_8TiledMMAINS4_8MMA_AtomIJNS4_4SM904GMMA25MMA_64x64x16_F32F16F16_SSILNSO_5MajorE0ELSQ_0ELNSO_7ScaleInE1ELSR_1EEEEEENS4_6LayoutINS5_IJSD_SD_SD_EEENS5_IJNSA_ILi0EEESW_SW_EEEEENS5_IJNS4_10UnderscoreESZ_SZ_EEEEENS4_23SM90_TMA_LOAD_MULTICASTENS4_14ComposedLayoutINS4_7SwizzleILi3ELi4ELi3EEENS4_18smem_ptr_flag_bitsILi16EEENSU_INS5_IJNSA_ILi8EEESH_EEENS5_IJSH_SD_EEEEEEEvNS4_8identityES12_S1C_vS1D_EENS_8epilogue10collective6detail29Sm90TmaWarpSpecializedAdapterINS1G_15DefaultEpilogueISJ_SK_SK_NS1F_6thread17LinearCombinationISJ_Li1EffLNS1K_9ScaleType4KindE0ELNS_15FloatRoundStyleE2ESJ_EENS1_15EpilogueDefaultEEEEEvvEEEEvNT_6ParamsE,"",@"SHT_CUDA_INFO"
	.sectionflags	@""
	.align	4


	//----- nvinfo : EIATTR_CUDA_API_VERSION
	.align		4
        /*0000*/ 	.byte	0x04, 0x37
        /*0002*/ 	.short	(.L_21 - .L_20)
.L_20:
        /*0004*/ 	.word	0x00000082


	//----- nvinfo : EIATTR_KPARAM_INFO
	.align		4
.L_21:
        /*0008*/ 	.byte	0x04, 0x17
        /*000a*/ 	.short	(.L_23 - .L_22)
.L_22:
        /*000c*/ 	.word	0x00000000
        /*0010*/ 	.short	0x0000
        /*0012*/ 	.short	0x0070
        /*0014*/ 	.byte	0x00, 0xf0, 0x01, 0x10


	//----- nvinfo : EIATTR_SPARSE_MMA_MASK
	.align		4
.L_23:
        /*0018*/ 	.byte	0x03, 0x50
        /*001a*/ 	.short	0x0000


	//----- nvinfo : EIATTR_MAXREG_COUNT
	.align		4
        /*001c*/ 	.byte	0x03, 0x1b
        /*001e*/ 	.short	0x00a8


	//----- nvinfo : EIATTR_NUM_BARRIERS
	.align		4
        /*0020*/ 	.byte	0x02, 0x4c
        /*0022*/ 	.byte	0x01
	.zero		1


	//----- nvinfo : EIATTR_EXTERNS
	.align		4
        /*0024*/ 	.byte	0x04, 0x0f
        /*0026*/ 	.short	(.L_25 - .L_24)


	//   ....[0]....
	.align		4
.L_24:
        /*0028*/ 	.word	index@(__assertfail)


	//----- nvinfo : EIATTR_ANNOTATIONS
	.align		4
.L_25:
        /*002c*/ 	.byte	0x04, 0x55
        /*002e*/ 	.short	(.L_27 - .L_26)


	//   ....[0]....
.L_26:
        /*0030*/ 	.word	0x00000001
        /*0034*/ 	.byte	0x20, 0x0f, 0x00, 0x00, 0x01, 0x00, 0x00, 0x00, 0x50, 0x47, 0x00, 0x00, 0x01, 0x00, 0x00, 0x00
        /*0044*/ 	.byte	0xd0, 0x54, 0x00, 0x00


	//----- nvinfo : EIATTR_MERCURY_ISA_VERSION
	.align		4
.L_27:
        /*0048*/ 	.byte	0x03, 0x5f
        /*004a*/ 	.short	0x0101


	//----- nvinfo : EIATTR_INT_WARP_WIDE_INSTR_OFFSETS
	.align		4
        /*004c*/ 	.byte	0x04, 0x31
        /*004e*/ 	.short	(.L_29 - .L_28)


	//   ....[0]....
.L_28:
        /*0050*/ 	.word	0x000006a0


	//   ....[1]....
        /*0054*/ 	.word	0x000006d0


	//   ....[2]....
        /*0058*/ 	.word	0x00000710


	//   ....[3]....
        /*005c*/ 	.word	0x00000840


	//   ....[4]....
        /*0060*/ 	.word	0x00000850


	//   ....[5]....
        /*0064*/ 	.word	0x00000860


	//   ....[6]....
        /*0068*/ 	.word	0x00000900


	//   ....[7]....
        /*006c*/ 	.word	0x00000940


	//----- nvinfo : EIATTR_COOP_GROUP_MASK_REGIDS
	.align		4
.L_29:
        /*0070*/ 	.byte	0x04, 0x29
        /*0072*/ 	.short	(.L_31 - .L_30)


	//   ....[0]....
.L_30:
        /*0074*/ 	.word	0xffffffff


	//   ....[1]....
        /*0078*/ 	.word	0xffffffff


	//   ....[2]....
        /*007c*/ 	.word	0xffffffff


	//   ....[3]....
        /*0080*/ 	.word	0xffffffff


	//   ....[4]....
        /*0084*/ 	.word	0xffffffff


	//   ....[5]....
        /*0088*/ 	.word	0xffffffff


	//   ....[6]....
        /*008c*/ 	.word	0xffffffff


	//----- nvinfo : EIATTR_COOP_GROUP_INSTR_OFFSETS
	.align		4
.L_31:
        /*0090*/ 	.byte	0x04, 0x28
        /*0092*/ 	.short	(.L_33 - .L_32)


	//   ....[0]....
.L_32:
        /*0094*/ 	.word	0x00000070


	//   ....[1]....
        /*0098*/ 	.word	0x00000080


	//   ....[2]....
        /*009c*/ 	.word	0x00000140


	//   ....[3]....
        /*00a0*/ 	.word	0x00000460


	//   ....[4]....
        /*00a4*/ 	.word	0x000004a0


	//   ....[5]....
        /*00a8*/ 	.word	0x00000880


	//   ....[6]....
        /*00ac*/ 	.word	0x00000ac0


	//----- nvinfo : EIATTR_REG_RECONFIG
	.align		4
.L_33:
        /*00b0*/ 	.byte	0x01, 0x54
	.zero		2


	//----- nvinfo : EIATTR_SYSCALL_OFFSETS
	.align		4
        /*00b4*/ 	.byte	0x04, 0x46
        /*00b6*/ 	.short	(.L_35 - .L_34)


	//   ....[0]....
.L_34:
        /*00b8*/ 	.word	0x000019e0


	//----- nvinfo : EIATTR_MBARRIER_INSTR_OFFSETS
	.align		4
.L_35:
        /*00bc*/ 	.byte	0x04, 0x39
        /*00be*/ 	.short	(.L_37 - .L_36)


	//   ....[0]....
.L_36:
        /*00c0*/ 	.word	0x00000280
        /*00c4*/ 	.word	0x000000ff
        /*00c8*/ 	.word	0x00000000
        /*00cc*/ 	.short	0x0100
        /*00ce*/ 	.byte	0x08
	.zero		1


	//   ....[1]....
        /*00d0*/ 	.word	0x00000290
        /*00d4*/ 	.word	0x000000ff
        /*00d8*/ 	.word	0x00000070
        /*00dc*/ 	.short	0x0100
        /*00de*/ 	.byte	0x08
	.zero		1


	//   ....[2]....
        /*00e0*/ 	.word	0x000002a0
        /*00e4*/ 	.word	0x000000ff
        /*00e8*/ 	.word	0x00000008
        /*00ec*/ 	.short	0x0100
        /*00ee*/ 	.byte	0x08
	.zero		1


	//   ....[3]....
        /*00f0*/ 	.word	0x000002b0
        /*00f4*/ 	.word	0x000000ff
        /*00f8*/ 	.word	0x00000078
        /*00fc*/ 	.short	0x0100
        /*00fe*/ 	.byte	0x08
	.zero		1


	//   ....[4]....
        /*0100*/ 	.word	0x000002c0
        /*0104*/ 	.word	0x000000ff
        /*0108*/ 	.word	0x00000010
        /*010c*/ 	.short	0x0100
        /*010e*/ 	.byte	0x08
	.zero		1


	//   ....[5]....
        /*0110*/ 	.word	0x000002d0
        /*0114*/ 	.word	0x000000ff
        /*0118*/ 	.word	0x00000080
        /*011c*/ 	.short	0x0100
        /*011e*/ 	.byte	0x08
	.zero		1


	//   ....[6]....
        /*0120*/ 	.word	0x000002e0
        /*0124*/ 	.word	0x000000ff
        /*0128*/ 	.word	0x00000018
        /*012c*/ 	.short	0x0100
        /*012e*/ 	.byte	0x08
	.zero		1


	//   ....[7]....
        /*0130*/ 	.word	0x000002f0
        /*0134*/ 	.word	0x000000ff
        /*0138*/ 	.word	0x00000088
        /*013c*/ 	.short	0x0100
        /*013e*/ 	.byte	0x08
	.zero		1


	//   ....[8]....
        /*0140*/ 	.word	0x00000300
        /*0144*/ 	.word	0x000000ff
        /*0148*/ 	.word	0x00000020
        /*014c*/ 	.short	0x0100
        /*014e*/ 	.byte	0x08
	.zero		1


	//   ....[9]....
        /*0150*/ 	.word	0x00000310
        /*0154*/ 	.word	0x000000ff
        /*0158*/ 	.word	0x00000090
        /*015c*/ 	.short	0x0100
        /*015e*/ 	.byte	0x08
	.zero		1


	//   ....[10]....
        /*0160*/ 	.word	0x00000320
        /*0164*/ 	.word	0x000000ff
        /*0168*/ 	.word	0x00000028
        /*016c*/ 	.short	0x0100
        /*016e*/ 	.byte	0x08
	.zero		1


	//   ....[11]....
        /*0170*/ 	.word	0x00000330
        /*0174*/ 	.word	0x000000ff
        /*0178*/ 	.word	0x00000098
        /*017c*/ 	.short	0x0100
        /*017e*/ 	.byte	0x08
	.zero		1


	//   ....[12]....
        /*0180*/ 	.word	0x00000340
        /*0184*/ 	.word	0x000000ff
        /*0188*/ 	.word	0x00000030
        /*018c*/ 	.short	0x0100
        /*018e*/ 	.byte	0x08
	.zero		1


	//   ....[13]....
        /*0190*/ 	.word	0x00000350
        /*0194*/ 	.word	0x000000ff
        /*0198*/ 	.word	0x000000a0
        /*019c*/ 	.short	0x0100
        /*019e*/ 	.byte	0x08
	.zero		1


	//   ....[14]....
        /*01a0*/ 	.word	0x00000360
        /*01a4*/ 	.word	0x000000ff
        /*01a8*/ 	.word	0x00000038
        /*01ac*/ 	.short	0x0100
        /*01ae*/ 	.byte	0x08
	.zero		1


	//   ....[15]....
        /*01b0*/ 	.word	0x00000370
        /*01b4*/ 	.word	0x000000ff
        /*01b8*/ 	.word	0x000000a8
        /*01bc*/ 	.short	0x0100
        /*01be*/ 	.byte	0x08
	.zero		1


	//   ....[16]....
        /*01c0*/ 	.word	0x00000380
        /*01c4*/ 	.word	0x000000ff
        /*01c8*/ 	.word	0x00000040
        /*01cc*/ 	.short	0x0100
        /*01ce*/ 	.byte	0x08
	.zero		1


	//   ....[17]....
        /*01d0*/ 	.word	0x00000390
        /*01d4*/ 	.word	0x000000ff
        /*01d8*/ 	.word	0x000000b0
        /*01dc*/ 	.short	0x0100
        /*01de*/ 	.byte	0x08
	.zero		1


	//   ....[18]....
        /*01e0*/ 	.word	0x000003a0
        /*01e4*/ 	.word	0x000000ff
        /*01e8*/ 	.word	0x00000048
        /*01ec*/ 	.short	0x0100
        /*01ee*/ 	.byte	0x08
	.zero		1


	//   ....[19]....
        /*01f0*/ 	.word	0x000003b0
        /*01f4*/ 	.word	0x000000ff
        /*01f8*/ 	.word	0x000000b8
        /*01fc*/ 	.short	0x0100
        /*01fe*/ 	.byte	0x08
	.zero		1


	//   ....[20]....
        /*0200*/ 	.word	0x000003c0
        /*0204*/ 	.word	0x000000ff
        /*0208*/ 	.word	0x00000050
        /*020c*/ 	.short	0x0100
        /*020e*/ 	.byte	0x08
	.zero		1


	//   ....[21]....
        /*0210*/ 	.word	0x000003d0
        /*0214*/ 	.word	0x000000ff
        /*0218*/ 	.word	0x000000c0
        /*021c*/ 	.short	0x0100
        /*021e*/ 	.byte	0x08
	.zero		1


	//   ....[22]....
        /*0220*/ 	.word	0x000003e0
        /*0224*/ 	.word	0x000000ff
        /*0228*/ 	.word	0x00000058
        /*022c*/ 	.short	0x0100
        /*022e*/ 	.byte	0x08
	.zero		1


	//   ....[23]....
        /*0230*/ 	.word	0x000003f0
        /*0234*/ 	.word	0x000000ff
        /*0238*/ 	.word	0x000000c8
        /*023c*/ 	.short	0x0100
        /*023e*/ 	.byte	0x08
	.zero		1


	//   ....[24]....
        /*0240*/ 	.word	0x00000400
        /*0244*/ 	.word	0x000000ff
        /*0248*/ 	.word	0x00000060
        /*024c*/ 	.short	0x0100
        /*024e*/ 	.byte	0x08
	.zero		1


	//   ....[25]....
        /*0250*/ 	.word	0x00000410
        /*0254*/ 	.word	0x000000ff
        /*0258*/ 	.word	0x000000d0
        /*025c*/ 	.short	0x0100
        /*025e*/ 	.byte	0x08
	.zero		1


	//   ....[26]....
        /*0260*/ 	.word	0x00000420
        /*0264*/ 	.word	0x000000ff
        /*0268*/ 	.word	0x00000068
        /*026c*/ 	.short	0x0100
        /*026e*/ 	.byte	0x08
	.zero		1


	//   ....[27]....
        /*0270*/ 	.word	0x00000430
        /*0274*/ 	.word	0x000000ff
        /*0278*/ 	.word	0x000000d8
        /*027c*/ 	.short	0x0100
        /*027e*/ 	.byte	0x08
	.zero		1


	//   ....[28]....
        /*0280*/ 	.word	0x00000970
        /*0284*/ 	.word	0x000000ff
        /*0288*/ 	.word	0x00000110
        /*028c*/ 	.short	0x0100
        /*028e*/ 	.byte	0x08
	.zero		1


	//   ....[29]....
        /*0290*/ 	.word	0x00000a00
        /*0294*/ 	.word	0x000000ff
        /*0298*/ 	.word	0x00000118
        /*029c*/ 	.short	0x0100
        /*029e*/ 	.byte	0x08
	.zero		1


	//   ....[30]....
        /*02a0*/ 	.word	0x00000a40
        /*02a4*/ 	.word	0x000000ff
        /*02a8*/ 	.word	0x000000f0
        /*02ac*/ 	.short	0x0100
        /*02ae*/ 	.byte	0x09
	.zero		1


	//   ....[31]....
        /*02b0*/ 	.word	0x00000a50
        /*02b4*/ 	.word	0x000000ff
        /*02b8*/ 	.word	0x000000f8
        /*02bc*/ 	.short	0x0100
        /*02be*/ 	.byte	0x09
	.zero		1


	//   ....[32]....
        /*02c0*/ 	.word	0x00000a60
        /*02c4*/ 	.word	0x000000ff
        /*02c8*/ 	.word	0x00000100
        /*02cc*/ 	.short	0x0100
        /*02ce*/ 	.byte	0x09
	.zero		1


	//   ....[33]....
        /*02d0*/ 	.word	0x00000a70
        /*02d4*/ 	.word	0x000000ff
        /*02d8*/ 	.word	0x00000108
        /*02dc*/ 	.short	0x0100
        /*02de*/ 	.byte	0x09
	.zero		1


	//   ....[34]....
        /*02e0*/ 	.word	0x000018c0
        /*02e4*/ 	.word	0x0000003f
        /*02e8*/ 	.word	0x00000000
        /*02ec*/ 	.short	0x010a
        /*02ee*/ 	.byte	0x2a
	.zero		1


	//   ....[35]....
        /*02f0*/ 	.word	0x00001a60
        /*02f4*/ 	.word	0x00000003
        /*02f8*/ 	.word	0x00000000
        /*02fc*/ 	.short	0x010a
        /*02fe*/ 	.byte	0x3f
	.zero		1


	//   ....[36]....
        /*0300*/ 	.word	0x00001aa0
        /*0304*/ 	.word	0x00000003
        /*0308*/ 	.word	0x00000000
        /*030c*/ 	.short	0x010a
        /*030e*/ 	.byte	0x3f
	.zero		1


	//   ....[37]....
        /*0310*/ 	.word	0x00001da0
        /*0314*/ 	.word	0x000000ff
        /*0318*/ 	.word	0x00000000
        /*031c*/ 	.short	0x010a
        /*031e*/ 	.byte	0x04
	.zero		1


	//   ....[38]....
        /*0320*/ 	.word	0x00001de0
        /*0324*/ 	.word	0x000000ff
        /*0328*/ 	.word	0x00000000
        /*032c*/ 	.short	0x010a
        /*032e*/ 	.byte	0x04
	.zero		1


	//   ....[39]....
        /*0330*/ 	.word	0x00002040
        /*0334*/ 	.word	0x00000005
        /*0338*/ 	.word	0x00000000
        /*033c*/ 	.short	0x0101
        /*033e*/ 	.byte	0x3f
	.zero		1


	//   ....[40]....
        /*0340*/ 	.word	0x00002140
        /*0344*/ 	.word	0x00000040
        /*0348*/ 	.word	0x00000000
        /*034c*/ 	.short	0x0101
        /*034e*/ 	.byte	0x2f
	.zero		1


	//   ....[41]....
        /*0350*/ 	.word	0x00002260
        /*0354*/ 	.word	0x00000000
        /*0358*/ 	.word	0x00000000
        /*035c*/ 	.short	0x0101
        /*035e*/ 	.byte	0x3f
	.zero		1


	//   ....[42]....
        /*0360*/ 	.word	0x00002320
        /*0364*/ 	.word	0x0000003f
        /*0368*/ 	.word	0x00000010
        /*036c*/ 	.short	0x010a
        /*036e*/ 	.byte	0x2a
	.zero		1


	//   ....[43]....
        /*0370*/ 	.word	0x00004770
        /*0374*/ 	.word	0x00000042
        /*0378*/ 	.word	0x00000000
        /*037c*/ 	.short	0x0101
        /*037e*/ 	.byte	0x2f
	.zero		1


	//   ....[44]....
        /*0380*/ 	.word	0x000051e0
        /*0384*/ 	.word	0x0000000a
        /*0388*/ 	.word	0x00000070
        /*038c*/ 	.short	0x010a
        /*038e*/ 	.byte	0x3f
	.zero		1


	//   ....[45]....
        /*0390*/ 	.word	0x000055e0
        /*0394*/ 	.word	0x00000008
        /*0398*/ 	.word	0x00000118
        /*039c*/ 	.short	0x0101
        /*039e*/ 	.byte	0x3f
	.zero		1


	//   ....[46]....
        /*03a0*/ 	.word	0x00005d70
        /*03a4*/ 	.word	0x00000009
        /*03a8*/ 	.word	0x00000000
        /*03ac*/ 	.short	0x010a
        /*03ae*/ 	.byte	0x3f
	.zero		1


	//   ....[47]....
        /*03b0*/ 	.word	0x00005df0
        /*03b4*/ 	.word	0x00000008
        /*03b8*/ 	.word	0x00000000
        /*03bc*/ 	.short	0x010a
        /*03be*/ 	.byte	0x3f
	.zero		1


	//   ....[48]....
        /*03c0*/ 	.word	0x00005e80
        /*03c4*/ 	.word	0x00000009
        /*03c8*/ 	.word	0x00000000
        /*03cc*/ 	.short	0x010a
        /*03ce*/ 	.byte	0x3f
	.zero		1


	//   ....[49]....
        /*03d0*/ 	.word	0x00005f10
        /*03d4*/ 	.word	0x00000008
        /*03d8*/ 	.word	0x00000000
        /*03dc*/ 	.short	0x010a
        /*03de*/ 	.byte	0x3f
	.zero		1


	//   ....[50]....
        /*03e0*/ 	.word	0x00005fa0
        /*03e4*/ 	.word	0x00000009
        /*03e8*/ 	.word	0x00000000
        /*03ec*/ 	.short	0x010a
        /*03ee*/ 	.byte	0x3f
	.zero		1


	//   ....[51]....
        /*03f0*/ 	.word	0x00006030
        /*03f4*/ 	.word	0x00000008
        /*03f8*/ 	.word	0x00000000
        /*03fc*/ 	.short	0x010a
        /*03fe*/ 	.byte	0x3f
	.zero		1


	//   ....[52]....
        /*0400*/ 	.word	0x000060c0
        /*0404*/ 	.word	0x00000009
        /*0408*/ 	.word	0x00000000
        /*040c*/ 	.short	0x010a
        /*040e*/ 	.byte	0x3f
	.zero		1


	//   ....[53]....
        /*0410*/ 	.word	0x00006150
        /*0414*/ 	.word	0x00000008
        /*0418*/ 	.word	0x00000000
        /*041c*/ 	.short	0x010a
        /*041e*/ 	.byte	0x3f
	.zero		1


	//   ....[54]....
        /*0420*/ 	.word	0x000061e0
        /*0424*/ 	.word	0x00000009
        /*0428*/ 	.word	0x00000000
        /*042c*/ 	.short	0x010a
        /*042e*/ 	.byte	0x3f
	.zero		1


	//   ....[55]....
        /*0430*/ 	.word	0x00006270
        /*0434*/ 	.word	0x00000008
        /*0438*/ 	.word	0x00000000
        /*043c*/ 	.short	0x010a
        /*043e*/ 	.byte	0x3f
	.zero		1


	//   ....[56]....
        /*0440*/ 	.word	0x00006300
        /*0444*/ 	.word	0x00000009
        /*0448*/ 	.word	0x00000000
        /*044c*/ 	.short	0x010a
        /*044e*/ 	.byte	0x3f
	.zero		1


	//   ....[57]....
        /*0450*/ 	.word	0x00006390
        /*0454*/ 	.word	0x00000008
        /*0458*/ 	.word	0x00000000
        /*045c*/ 	.short	0x010a
        /*045e*/ 	.byte	0x3f
	.zero		1


	//   ....[58]....
        /*0460*/ 	.word	0x00006420
        /*0464*/ 	.word	0x0000000b
        /*0468*/ 	.word	0x00000000
        /*046c*/ 	.short	0x010a
        /*046e*/ 	.byte	0x3f
	.zero		1


	//   ....[59]....
        /*0470*/ 	.word	0x000064b0
        /*0474*/ 	.word	0x00000003
        /*0478*/ 	.word	0x00000000
        /*047c*/ 	.short	0x010a
        /*047e*/ 	.byte	0x3f
	.zero		1


	//   ....[60]....
        /*0480*/ 	.word	0x00006510
        /*0484*/ 	.word	0x00000041
        /*0488*/ 	.word	0x00000000
        /*048c*/ 	.short	0x010a
        /*048e*/ 	.byte	0x3f
	.zero		1


	//   ....[61]....
        /*0490*/ 	.word	0x00006560
        /*0494*/ 	.word	0x00000003
        /*0498*/ 	.word	0x00000000
        /*049c*/ 	.short	0x010a
        /*049e*/ 	.byte	0x3f
	.zero		1


	//   ....[62]....
        /*04a0*/ 	.word	0x000065c0
        /*04a4*/ 	.word	0x00000005
        /*04a8*/ 	.word	0x00000000
        /*04ac*/ 	.short	0x010a
        /*04ae*/ 	.byte	0x3f
	.zero		1


	//   ....[63]....
        /*04b0*/ 	.word	0x00006610
        /*04b4*/ 	.word	0x00000041
        /*04b8*/ 	.word	0x00000010
        /*04bc*/ 	.short	0x010a
        /*04be*/ 	.byte	0x3f
	.zero		1


	//   ....[64]....
        /*04c0*/ 	.word	0x000066e0
        /*04c4*/ 	.word	0x0000000a
        /*04c8*/ 	.word	0x00000070
        /*04cc*/ 	.short	0x010a
        /*04ce*/ 	.byte	0x3f
	.zero		1


	//   ....[65]....
        /*04d0*/ 	.word	0x000067b0
        /*04d4*/ 	.word	0x00000009
        /*04d8*/ 	.word	0x00000000
        /*04dc*/ 	.short	0x010a
        /*04de*/ 	.byte	0x3f
	.zero		1


	//   ....[66]....
        /*04e0*/ 	.word	0x00006800
        /*04e4*/ 	.word	0x00000008
        /*04e8*/ 	.word	0x00000000
        /*04ec*/ 	.short	0x010a
        /*04ee*/ 	.byte	0x3f
	.zero		1


	//   ....[67]....
        /*04f0*/ 	.word	0x00006850
        /*04f4*/ 	.word	0x00000009
        /*04f8*/ 	.word	0x00000000
        /*04fc*/ 	.short	0x010a
        /*04fe*/ 	.byte	0x3f
	.zero		1


	//   ....[68]....
        /*0500*/ 	.word	0x000068a0
        /*0504*/ 	.word	0x00000008
        /*0508*/ 	.word	0x00000000
        /*050c*/ 	.short	0x010a
        /*050e*/ 	.byte	0x3f
	.zero		1


	//   ....[69]....
        /*0510*/ 	.word	0x000068f0
        /*0514*/ 	.word	0x00000009
        /*0518*/ 	.word	0x00000000
        /*051c*/ 	.short	0x010a
        /*051e*/ 	.byte	0x3f
	.zero		1


	//   ....[70]....
        /*0520*/ 	.word	0x00006940
        /*0524*/ 	.word	0x00000008
        /*0528*/ 	.word	0x00000000
        /*052c*/ 	.short	0x010a
        /*052e*/ 	.byte	0x3f
	.zero		1


	//   ....[71]....
        /*0530*/ 	.word	0x00006990
        /*0534*/ 	.word	0x00000009
        /*0538*/ 	.word	0x00000000
        /*053c*/ 	.short	0x010a
        /*053e*/ 	.byte	0x3f
	.zero		1


	//   ....[72]....
        /*0540*/ 	.word	0x000069e0
        /*0544*/ 	.word	0x00000008
        /*0548*/ 	.word	0x00000000
        /*054c*/ 	.short	0x010a
        /*054e*/ 	.byte	0x3f
	.zero		1


	//   ....[73]....
        /*0550*/ 	.word	0x00006a30
        /*0554*/ 	.word	0x00000009
        /*0558*/ 	.word	0x00000000
        /*055c*/ 	.short	0x010a
        /*055e*/ 	.byte	0x3f
	.zero		1


	//   ....[74]....
        /*0560*/ 	.word	0x00006a80
        /*0564*/ 	.word	0x00000008
        /*0568*/ 	.word	0x00000000
        /*056c*/ 	.short	0x010a
        /*056e*/ 	.byte	0x3f
	.zero		1


	//   ....[75]....
        /*0570*/ 	.word	0x00006ad0
        /*0574*/ 	.word	0x00000009
        /*0578*/ 	.word	0x00000000
        /*057c*/ 	.short	0x010a
        /*057e*/ 	.byte	0x3f
	.zero		1


	//   ....[76]....
        /*0580*/ 	.word	0x00006b20
        /*0584*/ 	.word	0x00000008
        /*0588*/ 	.word	0x00000000
        /*058c*/ 	.short	0x010a
        /*058e*/ 	.byte	0x3f
	.zero		1


	//   ....[77]....
        /*0590*/ 	.word	0x00006b70
        /*0594*/ 	.word	0x0000000b
        /*0598*/ 	.word	0x00000000
        /*059c*/ 	.short	0x010a
        /*059e*/ 	.byte	0x3f
	.zero		1


	//----- nvinfo : EIATTR_NUM_MBARRIERS
	.align		4
.L_37:
        /*05a0*/ 	.byte	0x03, 0x38
        /*05a2*/ 	.short	0x0022


	//----- nvinfo : EIATTR_EXIT_INSTR_OFFSETS
	.align		4
        /*05a4*/ 	.byte	0x04, 0x1c
        /*05a6*/ 	.short	(.L_39 - .L_38)


	//   ....[0]....
.L_38:
        /*05a8*/ 	.word	0x00001570


	//   ....[1]....
        /*05ac*/ 	.word	0x000015d0


	//   ....[2]....
        /*05b0*/ 	.word	0x00004e00


	//   ....[3]....
        /*05b4*/ 	.word	0x00004e30


	//   ....[4]....
        /*05b8*/ 	.word	0x00006500


	//----- nvinfo : EIATTR_MAX_THREADS
	.align		4
.L_39:
        /*05bc*/ 	.byte	0x04, 0x05
        /*05be*/ 	.short	(.L_41 - .L_40)
.L_40:
        /*05c0*/ 	.word	0x00000180
        /*05c4*/ 	.word	0x00000001
        /*05c8*/ 	.word	0x00000001


	//----- nvinfo : EIATTR_CRS_STACK_SIZE
	.align		4
.L_41:
        /*05cc*/ 	.byte	0x04, 0x1e
        /*05ce*/ 	.short	(.L_43 - .L_42)
.L_42:
        /*05d0*/ 	.word	0x00000000


	//----- nvinfo : EIATTR_CBANK_PARAM_SIZE
	.align		4
.L_43:
        /*05d4*/ 	.byte	0x03, 0x19
        /*05d6*/ 	.short	0x0470


	//----- nvinfo : EIATTR_PARAM_CBANK
	.align		4
        /*05d8*/ 	.byte	0x04, 0x0a
        /*05da*/ 	.short	(.L_45 - .L_44)
	.align		4
.L_44:
        /*05dc*/ 	.word	index@(.nv.constant0._ZN7cutlass13device_kernelINS_4gemm6kernel13GemmUniversalIN4cute5tupleIJiiiiEEENS1_10collective13CollectiveMmaINS1_34MainloopSm90TmaGmmaWarpSpecializedILi14ENS5_IJNS4_1CILi2EEENSA_ILi4EEENSA_ILi1EEEEEENS1_32KernelTmaWarpSpecializedPingpongEEENS5_IJNSA_ILi64EEESH_SH_EEENS_6half_tENS5_IJlSD_lEEESJ_SK_NS4_8TiledMMAINS4_8MMA_AtomIJNS4_4SM904GMMA25MMA_64x64x16_F32F16F16_SSILNSO_5MajorE0ELSQ_0ELNSO_7ScaleInE1ELSR_1EEEEEENS4_6LayoutINS5_IJSD_SD_SD_EEENS5_IJNSA_ILi0EEESW_SW_EEEEENS5_IJNS4_10UnderscoreESZ_SZ_EEEEENS4_23SM90_TMA_LOAD_MULTICASTENS4_14ComposedLayoutINS4_7SwizzleILi3ELi4ELi3EEENS4_18smem_ptr_flag_bitsILi16EEENSU_INS5_IJNSA_ILi8EEESH_EEENS5_IJSH_SD_EEEEEEEvNS4_8identityES12_S1C_vS1D_EENS_8epilogue10collective6detail29Sm90TmaWarpSpecializedAdapterINS1G_15DefaultEpilogueISJ_SK_SK_NS1F_6thread17LinearCombinationISJ_Li1EffLNS1K_9ScaleType4KindE0ELNS_15FloatRoundStyleE2ESJ_EENS1_15EpilogueDefaultEEEEEvvEEEEvNT_6ParamsE)
        /*05e0*/ 	.short	0x0210
        /*05e2*/ 	.short	0x0470


	//----- nvinfo : EIATTR_SW_WAR
	.align		4
.L_45:
        /*05e4*/ 	.byte	0x04, 0x36
        /*05e6*/ 	.short	(.L_47 - .L_46)
.L_46:
        /*05e8*/ 	.word	0x00000008
.L_47:


//--------------------- .nv.callgraph             --------------------------
	.section	.nv.callgraph,"",@"SHT_CUDA_CALLGRAPH"
	.align	4
	.sectionentsize	8
	.align		4
        /*0000*/ 	.word	0x00000000
	.align		4
        /*0004*/ 	.word	0xffffffff
	.align		4
        /*0008*/ 	.word	index@(_ZN7cutlass13device_kernelINS_4gemm6kernel13GemmUniversalIN4cute5tupleIJiiiiEEENS1_10collective13CollectiveMmaINS1_34MainloopSm90TmaGmmaWarpSpecializedILi14ENS5_IJNS4_1CILi2EEENSA_ILi4EEENSA_ILi1EEEEEENS1_32KernelTmaWarpSpecializedPingpongEEENS5_IJNSA_ILi64EEESH_SH_EEENS_6half_tENS5_IJlSD_lEEESJ_SK_NS4_8TiledMMAINS4_8MMA_AtomIJNS4_4SM904GMMA25MMA_64x64x16_F32F16F16_SSILNSO_5MajorE0ELSQ_0ELNSO_7ScaleInE1ELSR_1EEEEEENS4_6LayoutINS5_IJSD_SD_SD_EEENS5_IJNSA_ILi0EEESW_SW_EEEEENS5_IJNS4_10UnderscoreESZ_SZ_EEEEENS4_23SM90_TMA_LOAD_MULTICASTENS4_14ComposedLayoutINS4_7SwizzleILi3ELi4ELi3EEENS4_18smem_ptr_flag_bitsILi16EEENSU_INS5_IJNSA_ILi8EEESH_EEENS5_IJSH_SD_EEEEEEEvNS4_8identityES12_S1C_vS1D_EENS_8epilogue10collective6detail29Sm90TmaWarpSpecializedAdapterINS1G_15DefaultEpilogueISJ_SK_SK_NS1F_6thread17LinearCombinationISJ_Li1EffLNS1K_9ScaleType4KindE0ELNS_15FloatRoundStyleE2ESJ_EENS1_15EpilogueDefaultEEEEEvvEEEEvNT_6ParamsE)
	.align		4
        /*000c*/ 	.word	index@(__assertfail)
	.align		4
        /*0010*/ 	.word	0x00000000
	.align		4
        /*0014*/ 	.word	0xfffffffe
	.align		4
        /*0018*/ 	.word	0x00000000
	.align		4
        /*001c*/ 	.word	0xfffffffd
	.align		4
        /*0020*/ 	.word	0x00000000
	.align		4
        /*0024*/ 	.word	0xfffffffc


//--------------------- .nv.constant4             --------------------------
	.section	.nv.constant4,"a",@progbits
	.align	8
	.align		8
.nv.constant4:
        /*0000*/ 	.dword	__assertfail
	.align		8
        /*0008*/ 	.dword	__unnamed_1
	.align		8
        /*0010*/ 	.dword	_ZN40_INTERNAL_12046f11_4_k_cu_03f0de69_237014cuda3std3__45__cpo5beginE
	.align		8
        /*0018*/ 	.dword	_ZN40_INTERNAL_12046f11_4_k_cu_03f0de69_237014cuda3std3__45__cpo3endE
	.align		8
        /*0020*/ 	.dword	_ZN40_INTERNAL_12046f11_4_k_cu_03f0de69_237014cuda3std3__45__cpo6cbeginE
	.align		8
        /*0028*/ 	.dword	_ZN40_INTERNAL_12046f11_4_k_cu_03f0de69_237014cuda3std3__45__cpo4cendE
	.align		8
        /*0030*/ 	.dword	_ZN40_INTERNAL_12046f11_4_k_cu_03f0de69_237014cuda3std3__442_GLOBAL__N__12046f11_4_k_cu_03f0de69_237016ignoreE
	.align		8
        /*0038*/ 	.dword	_ZN40_INTERNAL_12046f11_4_k_cu_03f0de69_237014cuda3std3__419piecewise_constructE
	.align		8
        /*0040*/ 	.dword	_ZN40_INTERNAL_12046f11_4_k_cu_03f0de69_237014cuda3std3__48in_placeE
	.align		8
        /*0048*/ 	.dword	_ZN40_INTERNAL_12046f11_4_k_cu_03f0de69_237014cuda3std6ranges3__45__cpo4swapE
	.align		8
        /*0050*/ 	.dword	_ZN40_INTERNAL_12046f11_4_k_cu_03f0de69_237014cuda3std6ranges3__45__cpo9iter_moveE
	.align		8
        /*0058*/ 	.dword	_ZN40_INTERNAL_12046f11_4_k_cu_03f0de69_237014cute7productE
	.align		8
        /*0060*/ 	.dword	_ZN40_INTERNAL_12046f11_4_k_cu_03f0de69_237014cute1_E
	.align		8
        /*0068*/ 	.dword	$str$22
	.align		8
        /*0070*/ 	.dword	$str$23


//--------------------- .text._ZN7cutlass13device_kernelINS_4gemm6kernel13GemmUniversalIN4cute5tupleIJiiiiEEENS1_10collective13CollectiveMmaINS1_34MainloopSm90TmaGmmaWarpSpecializedILi14ENS5_IJNS4_1CILi2EEENSA_ILi4EEENSA_ILi1EEEEEENS1_32KernelTmaWarpSpecializedPingpongEEENS5_IJNSA_ILi64EEESH_SH_EEENS_6half_tENS5_IJlSD_lEEESJ_SK_NS4_8TiledMMAINS4_8MMA_AtomIJNS4_4SM904GMMA25MMA_64x64x16_F32F16F16_SSILNSO_5MajorE0ELSQ_0ELNSO_7ScaleInE1ELSR_1EEEEEENS4_6LayoutINS5_IJSD_SD_SD_EEENS5_IJNSA_ILi0EEESW_SW_EEEEENS5_IJNS4_10UnderscoreESZ_SZ_EEEEENS4_23SM90_TMA_LOAD_MULTICASTENS4_14ComposedLayoutINS4_7SwizzleILi3ELi4ELi3EEENS4_18smem_ptr_flag_bitsILi16EEENSU_INS5_IJNSA_ILi8EEESH_EEENS5_IJSH_SD_EEEEEEEvNS4_8identityES12_S1C_vS1D_EENS_8epilogue10collective6detail29Sm90TmaWarpSpecializedAdapterINS1G_15DefaultEpilogueISJ_SK_SK_NS1F_6thread17LinearCombinationISJ_Li1EffLNS1K_9ScaleType4KindE0ELNS_15FloatRoundStyleE2ESJ_EENS1_15EpilogueDefaultEEEEEvvEEEEvNT_6ParamsE --------------------------
	.section	.text._ZN7cutlass13device_kernelINS_4gemm6kernel13GemmUniversalIN4cute5tupleIJiiiiEEENS1_10collective13CollectiveMmaINS1_34MainloopSm90TmaGmmaWarpSpecializedILi14ENS5_IJNS4_1CILi2EEENSA_ILi4EEENSA_ILi1EEEEEENS1_32KernelTmaWarpSpecializedPingpongEEENS5_IJNSA_ILi64EEESH_SH_EEENS_6half_tENS5_IJlSD_lEEESJ_SK_NS4_8TiledMMAINS4_8MMA_AtomIJNS4_4SM904GMMA25MMA_64x64x16_F32F16F16_SSILNSO_5MajorE0ELSQ_0ELNSO_7ScaleInE1ELSR_1EEEEEENS4_6LayoutINS5_IJSD_SD_SD_EEENS5_IJNSA_ILi0EEESW_SW_EEEEENS5_IJNS4_10UnderscoreESZ_SZ_EEEEENS4_23SM90_TMA_LOAD_MULTICASTENS4_14ComposedLayoutINS4_7SwizzleILi3ELi4ELi3EEENS4_18smem_ptr_flag_bitsILi16EEENSU_INS5_IJNSA_ILi8EEESH_EEENS5_IJSH_SD_EEEEEEEvNS4_8identityES12_S1C_vS1D_EENS_8epilogue10collective6detail29Sm90TmaWarpSpecializedAdapterINS1G_15DefaultEpilogueISJ_SK_SK_NS1F_6thread17LinearCombinationISJ_Li1EffLNS1K_9ScaleType4KindE0ELNS_15FloatRoundStyleE2ESJ_EENS1_15EpilogueDefaultEEEEEvvEEEEvNT_6ParamsE,"ax",@progbits
	.align	128
.text._ZN7cutlass13device_kernelINS_4gemm6kernel13GemmUniversalIN4cute5tupleIJiiiiEEENS1_10collective13CollectiveMmaINS1_34MainloopSm90TmaGmmaWarpSpecializedILi14ENS5_IJNS4_1CILi2EEENSA_ILi4EEENSA_ILi1EEEEEENS1_32KernelTmaWarpSpecializedPingpongEEENS5_IJNSA_ILi64EEESH_SH_EEENS_6half_tENS5_IJlSD_lEEESJ_SK_NS4_8TiledMMAINS4_8MMA_AtomIJNS4_4SM904GMMA25MMA_64x64x16_F32F16F16_SSILNSO_5MajorE0ELSQ_0ELNSO_7ScaleInE1ELSR_1EEEEEENS4_6LayoutINS5_IJSD_SD_SD_EEENS5_IJNSA_ILi0EEESW_SW_EEEEENS5_IJNS4_10UnderscoreESZ_SZ_EEEEENS4_23SM90_TMA_LOAD_MULTICASTENS4_14ComposedLayoutINS4_7SwizzleILi3ELi4ELi3EEENS4_18smem_ptr_flag_bitsILi16EEENSU_INS5_IJNSA_ILi8EEESH_EEENS5_IJSH_SD_EEEEEEEvNS4_8identityES12_S1C_vS1D_EENS_8epilogue10collective6detail29Sm90TmaWarpSpecializedAdapterINS1G_15DefaultEpilogueISJ_SK_SK_NS1F_6thread17LinearCombinationISJ_Li1EffLNS1K_9ScaleType4KindE0ELNS_15FloatRoundStyleE2ESJ_EENS1_15EpilogueDefaultEEEEEvvEEEEvNT_6ParamsE:
        .type           _ZN7cutlass13device_kernelINS_4gemm6kernel13GemmUniversalIN4cute5tupleIJiiiiEEENS1_10collective13CollectiveMmaINS1_34MainloopSm90TmaGmmaWarpSpecializedILi14ENS5_IJNS4_1CILi2EEENSA_ILi4EEENSA_ILi1EEEEEENS1_32KernelTmaWarpSpecializedPingpongEEENS5_IJNSA_ILi64EEESH_SH_EEENS_6half_tENS5_IJlSD_lEEESJ_SK_NS4_8TiledMMAINS4_8MMA_AtomIJNS4_4SM904GMMA25MMA_64x64x16_F32F16F16_SSILNSO_5MajorE0ELSQ_0ELNSO_7ScaleInE1ELSR_1EEEEEENS4_6LayoutINS5_IJSD_SD_SD_EEENS5_IJNSA_ILi0EEESW_SW_EEEEENS5_IJNS4_10UnderscoreESZ_SZ_EEEEENS4_23SM90_TMA_LOAD_MULTICASTENS4_14ComposedLayoutINS4_7SwizzleILi3ELi4ELi3EEENS4_18smem_ptr_flag_bitsILi16EEENSU_INS5_IJNSA_ILi8EEESH_EEENS5_IJSH_SD_EEEEEEEvNS4_8identityES12_S1C_vS1D_EENS_8epilogue10collective6detail29Sm90TmaWarpSpecializedAdapterINS1G_15DefaultEpilogueISJ_SK_SK_NS1F_6thread17LinearCombinationISJ_Li1EffLNS1K_9ScaleType4KindE0ELNS_15FloatRoundStyleE2ESJ_EENS1_15EpilogueDefaultEEEEEvvEEEEvNT_6ParamsE,@function
        .size           _ZN7cutlass13device_kernelINS_4gemm6kernel13GemmUniversalIN4cute5tupleIJiiiiEEENS1_10collective13CollectiveMmaINS1_34MainloopSm90TmaGmmaWarpSpecializedILi14ENS5_IJNS4_1CILi2EEENSA_ILi4EEENSA_ILi1EEEEEENS1_32KernelTmaWarpSpecializedPingpongEEENS5_IJNSA_ILi64EEESH_SH_EEENS_6half_tENS5_IJlSD_lEEESJ_SK_NS4_8TiledMMAINS4_8MMA_AtomIJNS4_4SM904GMMA25MMA_64x64x16_F32F16F16_SSILNSO_5MajorE0ELSQ_0ELNSO_7ScaleInE1ELSR_1EEEEEENS4_6LayoutINS5_IJSD_SD_SD_EEENS5_IJNSA_ILi0EEESW_SW_EEEEENS5_IJNS4_10UnderscoreESZ_SZ_EEEEENS4_23SM90_TMA_LOAD_MULTICASTENS4_14ComposedLayoutINS4_7SwizzleILi3ELi4ELi3EEENS4_18smem_ptr_flag_bitsILi16EEENSU_INS5_IJNSA_ILi8EEESH_EEENS5_IJSH_SD_EEEEEEEvNS4_8identityES12_S1C_vS1D_EENS_8epilogue10collective6detail29Sm90TmaWarpSpecializedAdapterINS1G_15DefaultEpilogueISJ_SK_SK_NS1F_6thread17LinearCombinationISJ_Li1EffLNS1K_9ScaleType4KindE0ELNS_15FloatRoundStyleE2ESJ_EENS1_15EpilogueDefaultEEEEEvvEEEEvNT_6ParamsE,(.L_x_160 - _ZN7cutlass13device_kernelINS_4gemm6kernel13GemmUniversalIN4cute5tupleIJiiiiEEENS1_10collective13CollectiveMmaINS1_34MainloopSm90TmaGmmaWarpSpecializedILi14ENS5_IJNS4_1CILi2EEENSA_ILi4EEENSA_ILi1EEEEEENS1_32KernelTmaWarpSpecializedPingpongEEENS5_IJNSA_ILi64EEESH_SH_EEENS_6half_tENS5_IJlSD_lEEESJ_SK_NS4_8TiledMMAINS4_8MMA_AtomIJNS4_4SM904GMMA25MMA_64x64x16_F32F16F16_SSILNSO_5MajorE0ELSQ_0ELNSO_7ScaleInE1ELSR_1EEEEEENS4_6LayoutINS5_IJSD_SD_SD_EEENS5_IJNSA_ILi0EEESW_SW_EEEEENS5_IJNS4_10UnderscoreESZ_SZ_EEEEENS4_23SM90_TMA_LOAD_MULTICASTENS4_14ComposedLayoutINS4_7SwizzleILi3ELi4ELi3EEENS4_18smem_ptr_flag_bitsILi16EEENSU_INS5_IJNSA_ILi8EEESH_EEENS5_IJSH_SD_EEEEEEEvNS4_8identityES12_S1C_vS1D_EENS_8epilogue10collective6detail29Sm90TmaWarpSpecializedAdapterINS1G_15DefaultEpilogueISJ_SK_SK_NS1F_6thread17LinearCombinationISJ_Li1EffLNS1K_9ScaleType4KindE0ELNS_15FloatRoundStyleE2ESJ_EENS1_15EpilogueDefaultEEEEEvvEEEEvNT_6ParamsE)
        .other          _ZN7cutlass13device_kernelINS_4gemm6kernel13GemmUniversalIN4cute5tupleIJiiiiEEENS1_10collective13CollectiveMmaINS1_34MainloopSm90TmaGmmaWarpSpecializedILi14ENS5_IJNS4_1CILi2EEENSA_ILi4EEENSA_ILi1EEEEEENS1_32KernelTmaWarpSpecializedPingpongEEENS5_IJNSA_ILi64EEESH_SH_EEENS_6half_tENS5_IJlSD_lEEESJ_SK_NS4_8TiledMMAINS4_8MMA_AtomIJNS4_4SM904GMMA25MMA_64x64x16_F32F16F16_SSILNSO_5MajorE0ELSQ_0ELNSO_7ScaleInE1ELSR_1EEEEEENS4_6LayoutINS5_IJSD_SD_SD_EEENS5_IJNSA_ILi0EEESW_SW_EEEEENS5_IJNS4_10UnderscoreESZ_SZ_EEEEENS4_23SM90_TMA_LOAD_MULTICASTENS4_14ComposedLayoutINS4_7SwizzleILi3ELi4ELi3EEENS4_18smem_ptr_flag_bitsILi16EEENSU_INS5_IJNSA_ILi8EEESH_EEENS5_IJSH_SD_EEEEEEEvNS4_8identityES12_S1C_vS1D_EENS_8epilogue10collective6detail29Sm90TmaWarpSpecializedAdapterINS1G_15DefaultEpilogueISJ_SK_SK_NS1F_6thread17LinearCombinationISJ_Li1EffLNS1K_9ScaleType4KindE0ELNS_15FloatRoundStyleE2ESJ_EENS1_15EpilogueDefaultEEEEEvvEEEEvNT_6ParamsE,@"STO_CUDA_ENTRY STV_DEFAULT"
_ZN7cutlass13device_kernelINS_4gemm6kernel13GemmUniversalIN4cute5tupleIJiiiiEEENS1_10collective13CollectiveMmaINS1_34MainloopSm90TmaGmmaWarpSpecializedILi14ENS5_IJNS4_1CILi2EEENSA_ILi4EEENSA_ILi1EEEEEENS1_32KernelTmaWarpSpecializedPingpongEEENS5_IJNSA_ILi64EEESH_SH_EEENS_6half_tENS5_IJlSD_lEEESJ_SK_NS4_8TiledMMAINS4_8MMA_AtomIJNS4_4SM904GMMA25MMA_64x64x16_F32F16F16_SSILNSO_5MajorE0ELSQ_0ELNSO_7ScaleInE1ELSR_1EEEEEENS4_6LayoutINS5_IJSD_SD_SD_EEENS5_IJNSA_ILi0EEESW_SW_EEEEENS5_IJNS4_10UnderscoreESZ_SZ_EEEEENS4_23SM90_TMA_LOAD_MULTICASTENS4_14ComposedLayoutINS4_7SwizzleILi3ELi4ELi3EEENS4_18smem_ptr_flag_bitsILi16EEENSU_INS5_IJNSA_ILi8EEESH_EEENS5_IJSH_SD_EEEEEEEvNS4_8identityES12_S1C_vS1D_EENS_8epilogue10collective6detail29Sm90TmaWarpSpecializedAdapterINS1G_15DefaultEpilogueISJ_SK_SK_NS1F_6thread17LinearCombinationISJ_Li1EffLNS1K_9ScaleType4KindE0ELNS_15FloatRoundStyleE2ESJ_EENS1_15EpilogueDefaultEEEEEvvEEEEvNT_6ParamsE:
[----:B------:R-:W0:Y:S02]  /*0000*/  LDC R1, c[0x0][0x28] ;  /* 0x00000a00ff017b82 */ /* 0x000e240000000800 */
[----:B0-----:R-:W-:Y:S01]  /*0010*/  VIADD R1, R1, 0xfffffff8 ;  /* 0xfffffff801017836 */ /* 0x001fe20000000000 */
[----:B------:R-:W0:Y:S01]  /*0020*/  S2R R4, SR_TID.X ;  /* 0x0000000000047919 */ /* 0x000e220000002100 */
[----:B------:R-:W-:Y:S01]  /*0030*/  ELECT P0, URZ, PT ;  /* 0x00000000003f782f */ /* 0x000fe20003800000 */
[----:B------:R-:W-:Y:S01]  /*0040*/  BSSY B0, `(.L_x_0) ;  /* 0x000000f000007945 */ /* 0x000fe20003800000 */
[--C-:B0-----:R-:W-:Y:S02]  /*0050*/  SHF.R.U32.HI R2, RZ, 0x5, R4.reuse ;  /* 0x00000005ff027819 */ /* 0x101fe40000011604 */
[----:B------:R-:W-:-:S03]  /*0060*/  SHF.R.U32.HI R7, RZ, 0x7, R4 ;  /* 0x00000007ff077819 */ /* 0x000fc60000011604 */
[----:B------:R-:W0:Y:S04]  /*0070*/  SHFL.IDX PT, R5, R2, RZ, 0x1f ;  /* 0x00001fff02057589 */ /* 0x000e2800000e0000 */
[----:B------:R1:W2:Y:S01]  /*0080*/  SHFL.IDX PT, R10, R7, RZ, 0x1f ;  /* 0x00001fff070a7589 */ /* 0x0002a200000e0000 */
[----:B0-----:R-:W-:-:S13]  /*0090*/  ISETP.NE.OR P0, PT, R5, RZ, !P0 ;  /* 0x000000ff0500720c */ /* 0x001fda0004705670 */
[----:B-12---:R-:W-:Y:S05]  /*00a0*/  @P0 BRA `(.L_x_1) ;  /* 0x0000000000200947 */ /* 0x006fea0003800000 */
[----:B------:R-:W-:Y:S02]  /*00b0*/  ULDC.64 UR4, c[0x0][0x198] ;  /* 0x0000660000047ab9 */ /* 0x000fe40000000a00 */
[----:B------:R-:W-:Y:S02]  /*00c0*/  UIADD3 UR6, UP0, UR4, 0xf0, URZ ;  /* 0x000000f004067890 */ /* 0x000fe4000ff1e03f */
[----:B------:R-:W-:Y:S02]  /*00d0*/  UIADD3 UR4, UP1, UR4, 0x1f0, URZ ;  /* 0x000001f004047890 */ /* 0x000fe4000ff3e03f */
[----:B------:R-:W-:Y:S02]  /*00e0*/  UIADD3.X UR7, URZ, UR5, URZ, UP0, !UPT ;  /* 0x000000053f077290 */ /* 0x000fe400087fe43f */
[----:B------:R-:W-:-:S07]  /*00f0*/  UIADD3.X UR5, URZ, UR5, URZ, UP1, !UPT ;  /* 0x000000053f057290 */ /* 0x000fce0008ffe43f */
[----:B------:R0:W-:Y:S02]  /*0100*/  UTMACCTL.PF [UR6] ;  /* 0x00000000060079b9 */ /* 0x0001e40008040000 */
[----:B------:R0:W-:Y:S02]  /*0110*/  UTMACCTL.PF [UR4] ;  /* 0x00000000040079b9 */ /* 0x0001e40008040000 */
[----:B0-----:R-:W-:Y:S01]  /*0120*/  NOP ;  /* 0x0000000000007918 */ /* 0x001fe20000000000 */
.L_x_1:
[----:B------:R-:W-:Y:S05]  /*0130*/  BSYNC B0 ;  /* 0x0000000000007941 */ /* 0x000fea0003800000 */
.L_x_0:
[----:B------:R-:W0:Y:S01]  /*0140*/  SHFL.IDX PT, R8, R2, RZ, 0x1f ;  /* 0x00001fff02087589 */ /* 0x000e2200000e0000 */
[----:B------:R-:W-:-:S04]  /*0150*/  SHF.R.S32.HI R3, RZ, 0x1f, R4 ;  /* 0x0000001fff037819 */ /* 0x000fc80000011404 */
[----:B------:R-:W-:Y:S02]  /*0160*/  LEA.HI R3, R3, R4, RZ, 0x7 ;  /* 0x0000000403037211 */ /* 0x000fe400078f38ff */
[----:B0-----:R-:W-:-:S13]  /*0170*/  ISETP.NE.AND P0, PT, R8, RZ, PT ;  /* 0x000000ff0800720c */ /* 0x001fda0003f05270 */
[----:B------:R-:W-:Y:S05]  /*0180*/  @P0 BRA `(.L_x_2) ;  /* 0x0000000000b40947 */ /* 0x000fea0003800000 */
[----:B------:R-:W-:Y:S01]  /*0190*/  ELECT P0, URZ, PT ;  /* 0x00000000003f782f */ /* 0x000fe20003800000 */
[----:B------:R-:W-:-:S12]  /*01a0*/  BSSY B0, `(.L_x_2) ;  /* 0x000002b000007945 */ /* 0x000fd80003800000 */
[----:B------:R-:W-:Y:S05]  /*01b0*/  @!P0 BRA `(.L_x_3) ;  /* 0x0000000000a48947 */ /* 0x000fea0003800000 */
[----:B------:R-:W0:Y:S01]  /*01c0*/  S2UR UR8, SR_CgaCtaId ;  /* 0x00000000000879c3 */ /* 0x000e220000008800 */
[----:B------:R-:W-:Y:S01]  /*01d0*/  UMOV UR4, 0x400 ;  /* 0x0000040000047882 */ /* 0x000fe20000000000 */
[----:B------:R-:W-:Y:S01]  /*01e0*/  UMOV UR5, 0x1 ;  /* 0x0000000100057882 */ /* 0x000fe20000000000 */
[----:B------:R-:W-:Y:S02]  /*01f0*/  UMOV UR6, 0x5 ;  /* 0x0000000500067882 */ /* 0x000fe40000000000 */
[----:B------:R-:W-:-:S04]  /*0200*/  UIADD3 UR6, -UR6, 0x100000, URZ ;  /* 0x0010000006067890 */ /* 0x000fc8000fffe13f */
[----:B------:R-:W-:Y:S02]  /*0210*/  USHF.L.U32 UR7, UR6, 0xb, URZ ;  /* 0x0000000b06077899 */ /* 0x000fe4000800063f */
[----:B------:R-:W-:Y:S02]  /*0220*/  USHF.L.U32 UR6, UR6, 0x1, URZ ;  /* 0x0000000106067899 */ /* 0x000fe4000800063f */
[----:B0-----:R-:W-:Y:S02]  /*0230*/  ULEA UR8, UR8, UR4, 0x18 ;  /* 0x0000000408087291 */ /* 0x001fe4000f8ec03f */
[----:B------:R-:W-:-:S04]  /*0240*/  UIADD3 UR4, -UR5, 0x100000, URZ ;  /* 0x0010000005047890 */ /* 0x000fc8000fffe13f */
[----:B------:R-:W-:Y:S02]  /*0250*/  USHF.L.U32 UR5, UR4, 0xb, URZ ;  /* 0x0000000b04057899 */ /* 0x000fe4000800063f */
[----:B------:R-:W-:Y:S01]  /*0260*/  USHF.L.U32 UR4, UR4, 0x1, URZ ;  /* 0x0000000104047899 */ /* 0x000fe2000800063f */
[----:B------:R-:W0:Y:S11]  /*0270*/  FENCE.VIEW.ASYNC.S ;  /* 0x00000000000073c6 */ /* 0x000e360000000000 */
[----:B0-----:R0:W1:Y:S01]  /*0280*/  SYNCS.EXCH.64 URZ, [UR8], UR4 ;  /* 0x00000004083f75b2 */ /* 0x0010620008000100 */
[----:B------:R0:W2:Y:S01]  /*0290*/  SYNCS.EXCH.64 URZ, [UR8+0x70], UR6 ;  /* 0x00007006083f75b2 */ /* 0x0000a20008000100 */
[----:B------:R0:W3:Y:S01]  /*02a0*/  SYNCS.EXCH.64 URZ, [UR8+0x8], UR4 ;  /* 0x00000804083f75b2 */ /* 0x0000e20008000100 */
[----:B------:R0:W4:Y:S01]  /*02b0*/  SYNCS.EXCH.64 URZ, [UR8+0x78], UR6 ;  /* 0x00007806083f75b2 */ /* 0x0001220008000100 */
[----:B------:R0:W0:Y:S01]  /*02c0*/  SYNCS.EXCH.64 URZ, [UR8+0x10], UR4 ;  /* 0x00001004083f75b2 */ /* 0x0000220008000100 */
        /* <DEDUP_REMOVED lines=23> */
[----:B-1234-:R-:W-:Y:S01]  /*0440*/  NOP ;  /* 0x0000000000007918 */ /* 0x01efe20000000000 */
.L_x_3:
[----:B0-----:R-:W-:Y:S05]  /*0450*/  BSYNC B0 ;  /* 0x0000000000007941 */ /* 0x001fea0003800000 */
.L_x_2:
[----:B------:R-:W0:Y:S01]  /*0460*/  SHFL.IDX PT, R13, R2, RZ, 0x1f ;  /* 0x00001fff020d7589 */ /* 0x000e2200000e0000 */
[----:B------:R-:W1:Y:S01]  /*0470*/  S2UR UR12, SR_CTAID.X ;  /* 0x00000000000c79c3 */ /* 0x000e620000002500 */
[----:B------:R-:W-:Y:S02]  /*0480*/  LOP3.LUT R3, R3, 0xffffff80, RZ, 0xc0, !PT ;  /* 0xffffff8003037812 */ /* 0x000fe400078ec0ff */
[----:B------:R-:W-:Y:S01]  /*0490*/  ELECT P0, URZ, PT ;  /* 0x00000000003f782f */ /* 0x000fe20003800000 */
[----:B------:R2:W3:Y:S01]  /*04a0*/  SHFL.IDX PT, R12, R2, RZ, 0x1f ;  /* 0x00001fff020c7589 */ /* 0x0004e200000e0000 */
[----:B------:R-:W-:Y:S01]  /*04b0*/  ELECT P1, URZ, PT ;  /* 0x00000000003f782f */ /* 0x000fe20003820000 */
[----:B------:R-:W-:Y:S01]  /*04c0*/  NOP ;  /* 0x0000000000007918 */ /* 0x000fe20000000000 */
[----:B------:R-:W-:Y:S01]  /*04d0*/  IMAD.IADD R3, R4, 0x1, -R3 ;  /* 0x0000000104037824 */ /* 0x000fe200078e0a03 */
[----:B------:R-:W4:Y:S01]  /*04e0*/  S2R R6, SR_CTAID.Y ;  /* 0x0000000000067919 */ /* 0x000f220000002600 */
[----:B------:R-:W-:Y:S01]  /*04f0*/  ULDC UR4, c[0x0][0x150] ;  /* 0x0000540000047ab9 */ /* 0x000fe20000000800 */
[----:B------:R-:W5:Y:S01]  /*0500*/  LDC R14, c[0x0][0x144] ;  /* 0x00005100ff0e7b82 */ /* 0x000f620000000800 */
[----:B------:R-:W-:Y:S01]  /*0510*/  UMOV UR11, 0x80 ;  /* 0x00000080000b7882 */ /* 0x000fe20000000000 */
[----:B------:R-:W-:Y:S01]  /*0520*/  SHF.R.S32.HI R0, RZ, 0x1f, R3 ;  /* 0x0000001fff007819 */ /* 0x000fe20000011403 */
[----:B------:R-:W-:Y:S01]  /*0530*/  NOP ;  /* 0x0000000000007918 */ /* 0x000fe20000000000 */
[C---:B------:R-:W-:Y:S01]  /*0540*/  VIADD R35, R10.reuse, 0xffffffff ;  /* 0xffffffff0a237836 */ /* 0x040fe20000000000 */
[----:B------:R-:W-:Y:S01]  /*0550*/  ISETP.NE.AND P4, PT, R10, RZ, PT ;  /* 0x000000ff0a00720c */ /* 0x000fe20003f85270 */
[----:B------:R-:W-:Y:S01]  /*0560*/  IMAD.MOV.U32 R57, RZ, RZ, 0x1 ;  /* 0x00000001ff397424 */ /* 0x000fe200078e00ff */
[----:B------:R-:W-:Y:S01]  /*0570*/  LEA.HI R9, R0, R3, RZ, 0x3 ;  /* 0x0000000300097211 */ /* 0x000fe200078f18ff */
[----:B------:R-:W5:Y:S01]  /*0580*/  LDC R15, c[0x0][0x140] ;  /* 0x00005000ff0f7b82 */ /* 0x000f620000000800 */
[----:B------:R-:W-:-:S02]  /*0590*/  ISETP.GE.U32.AND P6, PT, R35, 0x2, PT ;  /* 0x000000022300780c */ /* 0x000fc40003fc6070 */
[--C-:B------:R-:W-:Y:S02]  /*05a0*/  SHF.R.S32.HI R11, RZ, 0x3, R9.reuse ;  /* 0x00000003ff0b7819 */ /* 0x100fe40000011409 */
[----:B--2---:R-:W-:Y:S02]  /*05b0*/  SHF.R.S32.HI R2, RZ, 0x1f, R9 ;  /* 0x0000001fff027819 */ /* 0x004fe40000011409 */
[----:B------:R-:W-:Y:S01]  /*05c0*/  SHF.R.S32.HI R9, RZ, 0x1f, R8 ;  /* 0x0000001fff097819 */ /* 0x000fe20000011408 */
[----:B------:R-:W2:Y:S01]  /*05d0*/  LDC R25, c[0x0][0x148] ;  /* 0x00005200ff197b82 */ /* 0x000ea20000000800 */
[----:B0-----:R-:W-:Y:S02]  /*05e0*/  ISETP.NE.OR P0, PT, R13, RZ, !P0 ;  /* 0x000000ff0d00720c */ /* 0x001fe40004705670 */
[----:B-1----:R-:W-:Y:S02]  /*05f0*/  I2FP.F32.U32 R13, UR12 ;  /* 0x0000000c000d7c45 */ /* 0x002fe40008201000 */
[----:B------:R-:W-:-:S02]  /*0600*/  LEA.HI R2, R2, R11, RZ, 0x2 ;  /* 0x0000000b02027211 */ /* 0x000fc400078f10ff */
[----:B------:R-:W-:Y:S01]  /*0610*/  LEA.HI R9, R9, R8, RZ, 0x2 ;  /* 0x0000000809097211 */ /* 0x000fe200078f10ff */
[----:B------:R-:W-:Y:S01]  /*0620*/  FMUL R13, R13, UR4 ;  /* 0x000000040d0d7c20 */ /* 0x000fe20008400000 */
[----:B---3--:R-:W-:Y:S01]  /*0630*/  ISETP.NE.OR P1, PT, R12, RZ, !P1 ;  /* 0x000000ff0c00720c */ /* 0x008fe20004f25670 */
[----:B------:R-:W-:Y:S01]  /*0640*/  ULDC UR4, c[0x0][0x154] ;  /* 0x0000550000047ab9 */ /* 0x000fe20000000800 */
[----:B------:R-:W-:Y:S02]  /*0650*/  LOP3.LUT R12, R2, 0xfffffffc, RZ, 0xc0, !PT ;  /* 0xfffffffc020c7812 */ /* 0x000fe400078ec0ff */
[----:B------:R-:W-:Y:S01]  /*0660*/  LOP3.LUT R9, R9, 0x3ffffffc, RZ, 0xc0, !PT ;  /* 0x3ffffffc09097812 */ /* 0x000fe200078ec0ff */
[----:B------:R-:W0:Y:S01]  /*0670*/  F2I.U32.TRUNC.NTZ R13, R13 ;  /* 0x0000000d000d7305 */ /* 0x000e22000020f000 */
[----:B------:R-:W-:Y:S01]  /*0680*/  SHF.R.S32.HI R2, RZ, 0x1f, R5 ;  /* 0x0000001fff027819 */ /* 0x000fe20000011405 */
[----:B------:R-:W-:Y:S01]  /*0690*/  IMAD.IADD R12, R11, 0x1, -R12 ;  /* 0x000000010b0c7824 */ /* 0x000fe200078e0a0c */
[----:B------:R-:W-:Y:S01]  /*06a0*/  VOTEU.ALL UP1, P0 ;  /* 0x00000000003f7886 */ /* 0x000fe20000020000 */
[----:B------:R-:W-:Y:S01]  /*06b0*/  IMAD.IADD R9, R8, 0x1, -R9 ;  /* 0x0000000108097824 */ /* 0x000fe200078e0a09 */
[----:B------:R-:W-:Y:S01]  /*06c0*/  LEA.HI R2, R2, R5, RZ, 0x2 ;  /* 0x0000000502027211 */ /* 0x000fe200078f10ff */
[----:B------:R-:W-:Y:S01]  /*06d0*/  VOTEU.ALL UP0, P0 ;  /* 0x00000000003f7886 */ /* 0x000fe20000000000 */
[----:B----4-:R-:W-:Y:S01]  /*06e0*/  I2FP.F32.U32 R8, R6 ;  /* 0x0000000600087245 */ /* 0x010fe20000201000 */
[----:B------:R-:W-:Y:S01]  /*06f0*/  IMAD R9, R9, 0x4, R12 ;  /* 0x0000000409097824 */ /* 0x000fe200078e020c */
[----:B------:R-:W-:Y:S01]  /*0700*/  LOP3.LUT R2, R2, 0xfffffffc, RZ, 0xc0, !PT ;  /* 0xfffffffc02027812 */ /* 0x000fe200078ec0ff */
[----:B------:R-:W-:Y:S01]  /*0710*/  VOTEU.ALL UP2, P1 ;  /* 0x00000000003f7886 */ /* 0x000fe20000840000 */
[----:B------:R-:W1:Y:S01]  /*0720*/  @!UP1 S2UR UR7, SR_CgaCtaId ;  /* 0x00000000000799c3 */ /* 0x000e620000008800 */
[----:B------:R-:W-:Y:S01]  /*0730*/  FMUL R8, R8, UR4 ;  /* 0x0000000408087c20 */ /* 0x000fe20008400000 */
[----:B------:R-:W-:Y:S01]  /*0740*/  IMAD.SHL.U32 R56, R9, 0x4, RZ ;  /* 0x0000000409387824 */ /* 0x000fe200078e00ff */
[----:B------:R-:W-:Y:S01]  /*0750*/  UMOV UR4, 0x20 ;  /* 0x0000002000047882 */ /* 0x000fe20000000000 */
[----:B------:R-:W-:Y:S01]  /*0760*/  IMAD.IADD R5, R5, 0x1, -R2 ;  /* 0x0000000105057824 */ /* 0x000fe200078e0a02 */
[----:B------:R-:W-:Y:S01]  /*0770*/  LEA.HI R2, R9, R9, RZ, 0x1 ;  /* 0x0000000909027211 */ /* 0x000fe200078f08ff */
[----:B0-----:R-:W-:Y:S01]  /*0780*/  IMAD.MOV R13, RZ, RZ, -R13 ;  /* 0x000000ffff0d7224 */ /* 0x001fe200078e0a0d */
[----:B------:R-:W0:Y:S01]  /*0790*/  F2I.U32.TRUNC.NTZ R8, R8 ;  /* 0x0000000800087305 */ /* 0x000e22000020f000 */
[----:B------:R-:W3:Y:S01]  /*07a0*/  @!UP2 S2UR UR10, SR_CgaCtaId ;  /* 0x00000000000aa9c3 */ /* 0x000ee20000008800 */
[----:B------:R-:W-:Y:S01]  /*07b0*/  LOP3.LUT R2, R2, 0xfffffffe, RZ, 0xc0, !PT ;  /* 0xfffffffe02027812 */ /* 0x000fe200078ec0ff */
[----:B-----5:R-:W-:Y:S01]  /*07c0*/  IMAD R21, R14, R13, UR12 ;  /* 0x0000000c0e157e24 */ /* 0x020fe2000f8e020d */
[----:B------:R-:W-:Y:S01]  /*07d0*/  @!UP1 UMOV UR6, 0x400 ;  /* 0x0000040000069882 */ /* 0x000fe20000000000 */
[----:B------:R-:W-:-:S04]  /*07e0*/  @!UP1 UIADD3 UR4, -UR4, 0x100000, URZ ;  /* 0x0010000004049890 */ /* 0x000fc8000fffe13f */
[----:B------:R-:W-:Y:S02]  /*07f0*/  @!UP1 USHF.L.U32 UR5, UR4, 0xb, URZ ;  /* 0x0000000b04059899 */ /* 0x000fe4000800063f */
[----:B------:R-:W-:Y:S01]  /*0800*/  @!UP1 USHF.L.U32 UR4, UR4, 0x1, URZ ;  /* 0x0000000104049899 */ /* 0x000fe2000800063f */
[C---:B------:R-:W-:Y:S01]  /*0810*/  LOP3.LUT R56, R9.reuse, 0xc, R56, 0x78, !PT ;  /* 0x0000000c09387812 */ /* 0x040fe200078e7838 */
[----:B------:R-:W-:Y:S01]  /*0820*/  IMAD.IADD R2, R9, 0x1, -R2 ;  /* 0x0000000109027824 */ /* 0x000fe200078e0a02 */
[----:B------:R-:W-:Y:S01]  /*0830*/  @!UP2 UMOV UR9, 0x400 ;  /* 0x000004000009a882 */ /* 0x000fe20000000000 */
[----:B------:R-:W-:Y:S01]  /*0840*/  VOTEU.ALL UP3, P1 ;  /* 0x00000000003f7886 */ /* 0x000fe20000860000 */
[----:B------:R-:W-:Y:S01]  /*0850*/  VOTEU.ALL UP4, P1 ;  /* 0x00000000003f7886 */ /* 0x000fe20000880000 */
[----:B------:R-:W-:Y:S01]  /*0860*/  VOTEU.ALL UP5, P1 ;  /* 0x00000000003f7886 */ /* 0x000fe200008a0000 */
[----:B------:R-:W-:Y:S01]  /*0870*/  ISETP.NE.AND P3, PT, R2, R21, PT ;  /* 0x000000150200720c */ /* 0x000fe20003f65270 */
[----:B------:R4:W4:Y:S01]  /*0880*/  SHFL.IDX PT, R14, R7, RZ, 0x1f ;  /* 0x00001fff070e7589 */ /* 0x00092200000e0000 */
[----:B------:R-:W-:Y:S01]  /*0890*/  ISETP.EQ.U32.AND P2, PT, R15, 0x1, PT ;  /* 0x000000010f00780c */ /* 0x000fe20003f42070 */
[----:B0-----:R-:W-:Y:S01]  /*08a0*/  IMAD.MOV R20, RZ, RZ, -R8 ;  /* 0x000000ffff147224 */ /* 0x001fe200078e0a08 */
[----:B-1----:R-:W-:-:S02]  /*08b0*/  @!UP1 ULEA UR8, UR7, UR6, 0x18 ;  /* 0x0000000607089291 */ /* 0x002fc4000f8ec03f */
[----:B------:R-:W-:-:S04]  /*08c0*/  @!UP2 UIADD3 UR6, -UR11, 0x100000, URZ ;  /* 0x001000000b06a890 */ /* 0x000fc8000fffe13f */
[----:B------:R-:W-:Y:S02]  /*08d0*/  @!UP2 USHF.L.U32 UR7, UR6, 0xb, URZ ;  /* 0x0000000b0607a899 */ /* 0x000fe4000800063f */
[----:B------:R-:W-:Y:S01]  /*08e0*/  @!UP2 USHF.L.U32 UR6, UR6, 0x1, URZ ;  /* 0x000000010606a899 */ /* 0x000fe2000800063f */
[----:B--2---:R-:W-:Y:S01]  /*08f0*/  IMAD R9, R25, R20, R6 ;  /* 0x0000001419097224 */ /* 0x004fe200078e0206 */
[----:B------:R-:W-:Y:S01]  /*0900*/  VOTEU.ALL UP1, P0 ;  /* 0x00000000003f7886 */ /* 0x000fe20000020000 */
[----:B------:R-:W-:Y:S01]  /*0910*/  LOP3.LUT P0, RZ, R3, 0x7, RZ, 0xc0, !PT ;  /* 0x0000000703ff7812 */ /* 0x000fe2000780c0ff */
[----:B---3--:R-:W-:Y:S01]  /*0920*/  @!UP2 ULEA UR9, UR10, UR9, 0x18 ;  /* 0x000000090a09a291 */ /* 0x008fe2000f8ec03f */
[----:B------:R-:W-:Y:S01]  /*0930*/  @P3 LEA.HI R2, R56, R56, RZ, 0x1 ;  /* 0x0000003838023211 */ /* 0x000fe200078f08ff */
[----:B------:R-:W-:Y:S01]  /*0940*/  VOTEU.ALL UP2, P1 ;  /* 0x00000000003f7886 */ /* 0x000fe20000840000 */
[----:B------:R-:W-:Y:S01]  /*0950*/  ISETP.NE.AND P1, PT, R5, 0x3, PT ;  /* 0x000000030500780c */ /* 0x000fe20003f25270 */
[----:B------:R-:W0:Y:S02]  /*0960*/  FENCE.VIEW.ASYNC.S ;  /* 0x00000000000073c6 */ /* 0x000e240000000000 */
[----:B0-----:R0:W1:Y:S01]  /*0970*/  @!UP0 SYNCS.EXCH.64 URZ, [UR8+0x110], UR4 ;  /* 0x00011004083f85b2 */ /* 0x0010620008000100 */
[----:B------:R-:W-:-:S02]  /*0980*/  @P3 SHF.R.S32.HI R2, RZ, 0x1, R2 ;  /* 0x00000001ff023819 */ /* 0x000fc40000011402 */
[----:B------:R-:W-:Y:S02]  /*0990*/  ISETP.EQ.OR P1, PT, R5, RZ, !P1 ;  /* 0x000000ff0500720c */ /* 0x000fe40004f22670 */
[----:B------:R-:W-:Y:S02]  /*09a0*/  @P3 ISETP.NE.AND P5, PT, R2, R9, PT ;  /* 0x000000090200320c */ /* 0x000fe40003fa5270 */
[----:B------:R-:W-:Y:S02]  /*09b0*/  ISETP.LT.U32.AND P0, PT, R56, 0x8, !P0 ;  /* 0x000000083800780c */ /* 0x000fe40004701070 */
[----:B------:R-:W-:Y:S02]  /*09c0*/  ISETP.EQ.AND P1, PT, R10, RZ, P1 ;  /* 0x000000ff0a00720c */ /* 0x000fe40000f22270 */
[----:B------:R-:W-:Y:S02]  /*09d0*/  SEL R2, RZ, 0x1, !P0 ;  /* 0x00000001ff027807 */ /* 0x000fe40004000000 */
[----:B------:R-:W-:-:S02]  /*09e0*/  @P3 SEL R57, RZ, 0x1, P5 ;  /* 0x00000001ff393807 */ /* 0x000fc40002800000 */
[----:B------:R-:W-:Y:S01]  /*09f0*/  SEL R16, RZ, 0x1, !P1 ;  /* 0x00000001ff107807 */ /* 0x000fe20004800000 */
[----:B------:R0:W2:Y:S01]  /*0a00*/  @!UP1 SYNCS.EXCH.64 URZ, [UR8+0x118], UR4 ;  /* 0x00011804083f95b2 */ /* 0x0000a20008000100 */
[----:B------:R-:W-:Y:S01]  /*0a10*/  NOP ;  /* 0x0000000000007918 */ /* 0x000fe20000000000 */
[----:B------:R-:W-:Y:S02]  /*0a20*/  LOP3.LUT R57, R57, R2, RZ, 0xc0, !PT ;  /* 0x0000000239397212 */ /* 0x000fe400078ec0ff */
[----:B------:R-:W-:Y:S01]  /*0a30*/  SEL R16, R16, 0x2, P6 ;  /* 0x0000000210107807 */ /* 0x000fe20003000000 */
[----:B------:R0:W3:Y:S01]  /*0a40*/  @!UP2 SYNCS.EXCH.64 URZ, [UR9+0xf0], UR6 ;  /* 0x0000f006093fa5b2 */ /* 0x0000e20008000100 */
[----:B------:R0:W0:Y:S01]  /*0a50*/  @!UP3 SYNCS.EXCH.64 URZ, [UR9+0xf8], UR6 ;  /* 0x0000f806093fb5b2 */ /* 0x0000220008000100 */
[----:B------:R0:W0:Y:S01]  /*0a60*/  @!UP4 SYNCS.EXCH.64 URZ, [UR9+0x100], UR6 ;  /* 0x00010006093fc5b2 */ /* 0x0000220008000100 */
[----:B------:R0:W0:Y:S01]  /*0a70*/  @!UP5 SYNCS.EXCH.64 URZ, [UR9+0x108], UR6 ;  /* 0x00010806093fd5b2 */ /* 0x0000220008000100 */
[----:B------:R-:W-:Y:S01]  /*0a80*/  NOP ;  /* 0x0000000000007918 */ /* 0x000fe20000000000 */
[----:B-1--4-:R-:W-:Y:S05]  /*0a90*/  @!P2 BRA `(.L_x_4) ;  /* 0x000000000008a947 */ /* 0x012fea0003800000 */
[----:B0-23--:R-:W-:Y:S01]  /*0aa0*/  UCGABAR_ARV ;  /* 0x00000000000079c7 */ /* 0x00dfe20008000000 */
[----:B------:R-:W-:Y:S05]  /*0ab0*/  BRA `(.L_x_5) ;  /* 0x0000000000047947 */ /* 0x000fea0003800000 */
.L_x_4:
[----:B0-23--:R-:W-:Y:S01]  /*0ac0*/  NOP ;  /* 0x0000000000007918 */ /* 0x00dfe20000000000 */
.L_x_5:
[----:B------:R-:W-:Y:S01]  /*0ad0*/  ULDC.64 UR4, c[0x0][0x598] ;  /* 0x0001660000047ab9 */ /* 0x000fe20000000a00 */
[----:B------:R-:W-:Y:S01]  /*0ae0*/  ULDC.64 UR36, c[0x0][0x208] ;  /* 0x0000820000247ab9 */ /* 0x000fe20000000a00 */
[----:B------:R-:W-:-:S04]  /*0af0*/  ISETP.NE.U32.AND P0, PT, RZ, UR4, PT ;  /* 0x00000004ff007c0c */ /* 0x000fc8000bf05070 */
[----:B------:R-:W-:-:S13]  /*0b00*/  ISETP.NE.AND.EX P0, PT, RZ, UR5, PT, P0 ;  /* 0x00000005ff007c0c */ /* 0x000fda000bf05300 */
[----:B------:R-:W-:Y:S05]  /*0b10*/  @!P0 BRA `(.L_x_6) ;  /* 0x00000000001c8947 */ /* 0x000fea0003800000 */
[----:B------:R-:W0:Y:S02]  /*0b20*/  LDC.64 R8, c[0x0][0x598] ;  /* 0x00016600ff087b82 */ /* 0x000e240000000a00 */
[----:B0-----:R-:W2:Y:S02]  /*0b30*/  LDG.E.64 R8, desc[UR36][R8.64] ;  /* 0x0000002408087981 */ /* 0x001ea4000c1e1b00 */
[----:B--2---:R-:W-:-:S04]  /*0b40*/  ISETP.NE.U32.AND P0, PT, R8, RZ, PT ;  /* 0x000000ff0800720c */ /* 0x004fc80003f05070 */
[----:B------:R-:W-:-:S13]  /*0b50*/  ISETP.NE.AND.EX P0, PT, R9, RZ, PT, P0 ;  /* 0x000000ff0900720c */ /* 0x000fda0003f05300 */
[----:B------:R-:W-:Y:S05]  /*0b60*/  @!P0 BRA `(.L_x_6) ;  /* 0x0000000000088947 */ /* 0x000fea0003800000 */
[----:B------:R0:W5:Y:S01]  /*0b70*/  LD.E R58, desc[UR36][R8.64] ;  /* 0x00000024083a7980 */ /* 0x000162000c101900 */
[----:B------:R-:W-:Y:S05]  /*0b80*/  BRA `(.L_x_7) ;  /* 0x0000000000247947 */ /* 0x000fea0003800000 */
.L_x_6:
[----:B------:R-:W-:Y:S02]  /*0b90*/  ULDC.64 UR4, c[0x0][0x588] ;  /* 0x0001620000047ab9 */ /* 0x000fe40000000a00 */
[----:B------:R-:W-:-:S04]  /*0ba0*/  ISETP.NE.U32.AND P0, PT, RZ, UR4, PT ;  /* 0x00000004ff007c0c */ /* 0x000fc8000bf05070 */
[----:B------:R-:W-:-:S13]  /*0bb0*/  ISETP.NE.AND.EX P0, PT, RZ, UR5, PT, P0 ;  /* 0x00000005ff007c0c */ /* 0x000fda000bf05300 */
[----:B------:R-:W-:Y:S05]  /*0bc0*/  @!P0 BRA `(.L_x_8) ;  /* 0x00000000000c8947 */ /* 0x000fea0003800000 */
[----:B------:R-:W0:Y:S02]  /*0bd0*/  LDC.64 R58, c[0x0][0x588] ;  /* 0x00016200ff3a7b82 */ /* 0x000e240000000a00 */
[----:B0-----:R1:W5:Y:S01]  /*0be0*/  LDG.E R58, desc[UR36][R58.64] ;  /* 0x000000243a3a7981 */ /* 0x001362000c1e1900 */
[----:B------:R-:W-:Y:S05]  /*0bf0*/  BRA `(.L_x_7) ;  /* 0x0000000000087947 */ /* 0x000fea0003800000 */
.L_x_8:
[----:B------:R-:W-:Y:S02]  /*0c00*/  ULDC UR4, c[0x0][0x580] ;  /* 0x0001600000047ab9 */ /* 0x000fe40000000800 */
[----:B------:R-:W-:-:S07]  /*0c10*/  IMAD.U32 R58, RZ, RZ, UR4 ;  /* 0x00000004ff3a7e24 */ /* 0x000fce000f8e00ff */
.L_x_7:
[----:B------:R-:W-:Y:S02]  /*0c20*/  ULDC.64 UR4, c[0x0][0x5a0] ;  /* 0x0001680000047ab9 */ /* 0x000fe40000000a00 */
[----:B------:R-:W-:-:S04]  /*0c30*/  ISETP.NE.U32.AND P0, PT, RZ, UR4, PT ;  /* 0x00000004ff007c0c */ /* 0x000fc8000bf05070 */
[----:B------:R-:W-:-:S13]  /*0c40*/  ISETP.NE.AND.EX P0, PT, RZ, UR5, PT, P0 ;  /* 0x00000005ff007c0c */ /* 0x000fda000bf05300 */
[----:B------:R-:W-:Y:S05]  /*0c50*/  @!P0 BRA `(.L_x_9) ;  /* 0x00000000001c8947 */ /* 0x000fea0003800000 */
[----:B0-----:R-:W0:Y:S02]  /*0c60*/  LDC.64 R8, c[0x0][0x5a0] ;  /* 0x00016800ff087b82 */ /* 0x001e240000000a00 */
[----:B0-----:R-:W2:Y:S02]  /*0c70*/  LDG.E.64 R8, desc[UR36][R8.64] ;  /* 0x0000002408087981 */ /* 0x001ea4000c1e1b00 */
[----:B--2---:R-:W-:-:S04]  /*0c80*/  ISETP.NE.U32.AND P0, PT, R8, RZ, PT ;  /* 0x000000ff0800720c */ /* 0x004fc80003f05070 */
[----:B------:R-:W-:-:S13]  /*0c90*/  ISETP.NE.AND.EX P0, PT, R9, RZ, PT, P0 ;  /* 0x000000ff0900720c */ /* 0x000fda0003f05300 */
[----:B------:R-:W-:Y:S05]  /*0ca0*/  @!P0 BRA `(.L_x_9) ;  /* 0x0000000000088947 */ /* 0x000fea0003800000 */
[----:B-1----:R0:W5:Y:S01]  /*0cb0*/  LD.E R59, desc[UR36][R8.64] ;  /* 0x00000024083b7980 */ /* 0x002162000c101900 */
[----:B------:R-:W-:Y:S05]  /*0cc0*/  BRA `(.L_x_10) ;  /* 0x0000000000247947 */ /* 0x000fea0003800000 */
.L_x_9:
[----:B------:R-:W-:Y:S02]  /*0cd0*/  ULDC.64 UR4, c[0x0][0x590] ;  /* 0x0001640000047ab9 */ /* 0x000fe40000000a00 */
[----:B------:R-:W-:-:S04]  /*0ce0*/  ISETP.NE.U32.AND P0, PT, RZ, UR4, PT ;  /* 0x00000004ff007c0c */ /* 0x000fc8000bf05070 */
[----:B------:R-:W-:-:S13]  /*0cf0*/  ISETP.NE.AND.EX P0, PT, RZ, UR5, PT, P0 ;  /* 0x00000005ff007c0c */ /* 0x000fda000bf05300 */
[----:B------:R-:W-:Y:S05]  /*0d00*/  @!P0 BRA `(.L_x_11) ;  /* 0x00000000000c8947 */ /* 0x000fea0003800000 */
[----:B0-----:R-:W1:Y:S02]  /*0d10*/  LDC.64 R8, c[0x0][0x590] ;  /* 0x00016400ff087b82 */ /* 0x001e640000000a00 */
[----:B-1----:R1:W5:Y:S01]  /*0d20*/  LDG.E R59, desc[UR36][R8.64] ;  /* 0x00000024083b7981 */ /* 0x002362000c1e1900 */
[----:B------:R-:W-:Y:S05]  /*0d30*/  BRA `(.L_x_10) ;  /* 0x0000000000087947 */ /* 0x000fea0003800000 */
.L_x_11:
[----:B------:R-:W-:Y:S02]  /*0d40*/  ULDC UR4, c[0x0][0x584] ;  /* 0x0001610000047ab9 */ /* 0x000fe40000000800 */
[----:B-1----:R-:W-:-:S07]  /*0d50*/  IMAD.U32 R59, RZ, RZ, UR4 ;  /* 0x00000004ff3b7e24 */ /* 0x002fce000f8e00ff */
.L_x_10:
[----:B------:R-:W2:Y:S01]  /*0d60*/  LDC R2, c[0x0][0x65c] ;  /* 0x00019700ff027b82 */ /* 0x000ea20000000800 */
[----:B------:R-:W-:Y:S01]  /*0d70*/  ULDC UR6, c[0x0][0x28c] ;  /* 0x0000a30000067ab9 */ /* 0x000fe20000000800 */
[----:B------:R-:W-:Y:S01]  /*0d80*/  ISETP.NE.AND P0, PT, R10, 0x2, PT ;  /* 0x000000020a00780c */ /* 0x000fe20003f05270 */
[----:B------:R-:W-:Y:S01]  /*0d90*/  UIADD3 UR6, UR6, 0x3f, URZ ;  /* 0x0000003f06067890 */ /* 0x000fe2000fffe03f */
[----:B01----:R-:W-:Y:S01]  /*0da0*/  IMAD.U32 R8, RZ, RZ, UR12 ;  /* 0x0000000cff087e24 */ /* 0x003fe2000f8e00ff */
[----:B------:R-:W-:Y:S01]  /*0db0*/  UMOV UR38, URZ ;  /* 0x0000003f00267c82 */ /* 0x000fe20008000000 */
[----:B------:R-:W-:Y:S01]  /*0dc0*/  IMAD.MOV.U32 R9, RZ, RZ, RZ ;  /* 0x000000ffff097224 */ /* 0x000fe200078e00ff */
[----:B------:R-:W-:Y:S01]  /*0dd0*/  USHF.R.S32.HI UR7, URZ, 0x1f, UR6 ;  /* 0x0000001f3f077899 */ /* 0x000fe20008011406 */
[----:B------:R-:W-:Y:S01]  /*0de0*/  UMOV UR39, URZ ;  /* 0x0000003f00277c82 */ /* 0x000fe20008000000 */
[----:B------:R-:W-:Y:S02]  /*0df0*/  ULDC.64 UR8, c[0x0][0x650] ;  /* 0x0001940000087ab9 */ /* 0x000fe40000000a00 */
[----:B------:R-:W-:-:S04]  /*0e00*/  ULEA.HI UR7, UR7, UR6, URZ, 0x6 ;  /* 0x0000000607077291 */ /* 0x000fc8000f8f303f */
[----:B------:R-:W-:Y:S01]  /*0e10*/  USHF.R.S32.HI UR40, URZ, 0x6, UR7 ;  /* 0x000000063f287899 */ /* 0x000fe20008011407 */
[----:B--2---:R-:W-:-:S13]  /*0e20*/  ISETP.NE.AND P1, PT, R2, 0x1, PT ;  /* 0x000000010200780c */ /* 0x004fda0003f25270 */
[----:B------:R-:W0:Y:S01]  /*0e30*/  @P1 LDC R19, c[0x0][0x10] ;  /* 0x00000400ff131b82 */ /* 0x000e220000000800 */
[----:B------:R-:W-:Y:S02]  /*0e40*/  @P1 IMAD.MOV.U32 R7, RZ, RZ, RZ ;  /* 0x000000ffff071224 */ /* 0x000fe400078e00ff */
[----:B------:R-:W-:-:S05]  /*0e50*/  @P1 IMAD.MOV.U32 R17, RZ, RZ, RZ ;  /* 0x000000ffff111224 */ /* 0x000fca00078e00ff */
[----:B------:R-:W1:Y:S01]  /*0e60*/  @!P1 LDC R11, c[0x0][0xc] ;  /* 0x00000300ff0b9b82 */ /* 0x000e620000000800 */
[----:B------:R-:W-:Y:S01]  /*0e70*/  ULDC UR4, c[0x0][0xc] ;  /* 0x0000030000047ab9 */ /* 0x000fe20000000800 */
[----:B------:R-:W-:Y:S02]  /*0e80*/  ULDC UR5, c[0x0][0x10] ;  /* 0x0000040000057ab9 */ /* 0x000fe40000000800 */
[----:B------:R-:W-:-:S04]  /*0e90*/  UIMAD.WIDE.U32 UR4, UR4, UR5, URZ ;  /* 0x00000005040472a5 */ /* 0x000fc8000f8e003f */
[----:B------:R-:W2:Y:S01]  /*0ea0*/  LDC R2, c[0x0][0x14] ;  /* 0x00000500ff027b82 */ /* 0x000ea20000000800 */
[----:B0-----:R-:W-:-:S04]  /*0eb0*/  @P1 IMAD.WIDE.U32 R18, R19, UR12, R6 ;  /* 0x0000000c13121c25 */ /* 0x001fc8000f8e0006 */
[----:B------:R-:W-:Y:S02]  /*0ec0*/  @P1 IMAD.IADD R17, R19, 0x1, R17 ;  /* 0x0000000113111824 */ /* 0x000fe400078e0211 */
[----:B-1----:R-:W-:-:S04]  /*0ed0*/  @!P1 IMAD.WIDE.U32 R8, R6, R11, R8 ;  /* 0x0000000b06089225 */ /* 0x002fc800078e0008 */
[----:B------:R-:W-:Y:S02]  /*0ee0*/  @!P1 IMAD.MOV.U32 R18, RZ, RZ, R8 ;  /* 0x000000ffff129224 */ /* 0x000fe400078e0008 */
[----:B------:R-:W-:Y:S02]  /*0ef0*/  @!P1 IMAD.MOV.U32 R17, RZ, RZ, R9 ;  /* 0x000000ffff119224 */ /* 0x000fe400078e0009 */
[----:B--2---:R-:W-:-:S04]  /*0f00*/  IMAD.WIDE.U32 R12, R2, UR4, RZ ;  /* 0x00000004020c7c25 */ /* 0x004fc8000f8e00ff */
[----:B------:R-:W-:Y:S01]  /*0f10*/  IMAD R23, R2, UR5, RZ ;  /* 0x0000000502177c24 */ /* 0x000fe2000f8e02ff */
[----:B------:R0:W-:Y:S03]  /*0f20*/  STL.64 [R1], R12 ;  /* 0x0000000c01007387 */ /* 0x0001e60000100a00 */
[----:B------:R-:W-:Y:S01]  /*0f30*/  IMAD.IADD R23, R13, 0x1, R23 ;  /* 0x000000010d177824 */ /* 0x000fe200078e0217 */
[----:B------:R-:W-:Y:S06]  /*0f40*/  @P0 BRA `(.L_x_12) ;  /* 0x0000000000240947 */ /* 0x000fec0003800000 */
[----:B------:R-:W-:Y:S01]  /*0f50*/  USHF.R.U32.HI UR4, URZ, 0x1, UR40 ;  /* 0x000000013f047899 */ /* 0x000fe20008011628 */
[----:B------:R-:W-:Y:S01]  /*0f60*/  IADD3 R18, P0, R18, R12, RZ ;  /* 0x0000000c12127210 */ /* 0x000fe20007f1e0ff */
[----:B------:R-:W-:Y:S02]  /*0f70*/  UISETP.GE.U32.AND UP0, UPT, UR40, 0xe, UPT ;  /* 0x0000000e2800788c */ /* 0x000fe4000bf06070 */
[----:B------:R-:W-:Y:S02]  /*0f80*/  UIMAD.WIDE.U32 UR4, UR4, -0x6db6db6d, URZ ;  /* 0x92492493040478a5 */ /* 0x000fe4000f8e003f */
[----:B------:R-:W-:Y:S01]  /*0f90*/  IMAD.X R17, R23, 0x1, R17, P0 ;  /* 0x0000000117117824 */ /* 0x000fe200000e0611 */
[----:B------:R-:W-:Y:S01]  /*0fa0*/  UMOV UR39, URZ ;  /* 0x0000003f00277c82 */ /* 0x000fe20008000000 */
[----:B------:R-:W-:-:S04]  /*0fb0*/  USHF.R.U32.HI UR4, URZ, 0x2, UR5 ;  /* 0x000000023f047899 */ /* 0x000fc80008011605 */
[----:B------:R-:W-:Y:S02]  /*0fc0*/  UIMAD UR38, UR4, -0xe, UR40 ;  /* 0xfffffff2042678a4 */ /* 0x000fe4000f8e0228 */
[----:B------:R-:W-:-:S12]  /*0fd0*/  @UP0 ULOP3.LUT UR39, UR4, 0x1, URZ, 0xc0, !UPT ;  /* 0x0000000104270892 */ /* 0x000fd8000f8ec03f */
.L_x_12:
[----:B------:R-:W-:Y:S01]  /*0fe0*/  ISETP.GE.U32.AND P0, PT, R18, UR8, PT ;  /* 0x0000000812007c0c */ /* 0x000fe2000bf06070 */
[----:B------:R-:W-:Y:S01]  /*0ff0*/  IMAD.MOV.U32 R19, RZ, RZ, -0x1 ;  /* 0xffffffffff137424 */ /* 0x000fe200078e00ff */
[----:B------:R-:W-:Y:S01]  /*1000*/  PRMT R8, RZ, 0x7610, R8 ;  /* 0x00007610ff087816 */ /* 0x000fe20000000008 */
[----:B------:R-:W-:Y:S01]  /*1010*/  IMAD.MOV.U32 R22, RZ, RZ, -0x1 ;  /* 0xffffffffff167424 */ /* 0x000fe200078e00ff */
[----:B------:R-:W-:Y:S01]  /*1020*/  ISETP.GE.U32.AND.EX P0, PT, R17, UR9, PT, P0 ;  /* 0x0000000911007c0c */ /* 0x000fe2000bf06100 */
[----:B------:R-:W-:-:S12]  /*1030*/  IMAD.MOV.U32 R2, RZ, RZ, -0x1 ;  /* 0xffffffffff027424 */ /* 0x000fd800078e00ff */
[----:B------:R-:W-:Y:S05]  /*1040*/  @P0 BRA `(.L_x_13) ;  /* 0x00000004002c0947 */ /* 0x000fea0003800000 */
[----:B------:R-:W1:Y:S01]  /*1050*/  LDC.64 R26, c[0x0][0x628] ;  /* 0x00018a00ff1a7b82 */ /* 0x000e620000000a00 */
[----:B------:R-:W-:Y:S02]  /*1060*/  IMAD.MOV.U32 R8, RZ, RZ, R18 ;  /* 0x000000ffff087224 */ /* 0x000fe400078e0012 */
[----:B------:R-:W-:-:S05]  /*1070*/  IMAD.MOV.U32 R9, RZ, RZ, R17 ;  /* 0x000000ffff097224 */ /* 0x000fca00078e0011 */
[----:B------:R-:W2:Y:S08]  /*1080*/  LDC R2, c[0x0][0x630] ;  /* 0x00018c00ff027b82 */ /* 0x000eb00000000800 */
[----:B------:R-:W3:Y:S01]  /*1090*/  LDC.64 R28, c[0x0][0x620] ;  /* 0x00018800ff1c7b82 */ /* 0x000ee20000000a00 */
[----:B-1----:R-:W-:-:S04]  /*10a0*/  ISETP.NE.U32.AND P0, PT, R26, RZ, PT ;  /* 0x000000ff1a00720c */ /* 0x002fc80003f05070 */
[----:B------:R-:W-:-:S13]  /*10b0*/  ISETP.NE.AND.EX P0, PT, R27, RZ, PT, P0 ;  /* 0x000000ff1b00720c */ /* 0x000fda0003f05300 */
[----:B--23--:R-:W-:Y:S05]  /*10c0*/  @!P0 BRA `(.L_x_14) ;  /* 0x0000000000288947 */ /* 0x00cfea0003800000 */
[----:B0-----:R-:W0:Y:S02]  /*10d0*/  LDC R13, c[0x0][0x634] ;  /* 0x00018d00ff0d7b82 */ /* 0x001e240000000800 */
[----:B0-----:R-:W-:-:S05]  /*10e0*/  IADD3 R13, P0, R18, R13, RZ ;  /* 0x0000000d120d7210 */ /* 0x001fca0007f1e0ff */
[----:B------:R-:W-:-:S04]  /*10f0*/  IMAD.X R15, RZ, RZ, R17, P0 ;  /* 0x000000ffff0f7224 */ /* 0x000fc800000e0611 */
[----:B------:R-:W-:-:S04]  /*1100*/  IMAD.WIDE.U32 R8, R15, R26, RZ ;  /* 0x0000001a0f087225 */ /* 0x000fc800078e00ff */
[----:B------:R-:W-:-:S04]  /*1110*/  IMAD.WIDE.U32 R10, P0, R13, R27, R8 ;  /* 0x0000001b0d0a7225 */ /* 0x000fc80007800008 */
[----:B------:R-:W-:-:S04]  /*1120*/  IMAD.WIDE.U32 R8, R13, R26, RZ ;  /* 0x0000001a0d087225 */ /* 0x000fc800078e00ff */
[----:B------:R-:W-:Y:S01]  /*1130*/  IMAD.X R13, RZ, RZ, RZ, P0 ;  /* 0x000000ffff0d7224 */ /* 0x000fe200000e06ff */
[----:B------:R-:W-:Y:S01]  /*1140*/  IADD3 RZ, P0, R9, R10, RZ ;  /* 0x0000000a09ff7210 */ /* 0x000fe20007f1e0ff */
[----:B------:R-:W-:-:S04]  /*1150*/  IMAD.MOV.U32 R12, RZ, RZ, R11 ;  /* 0x000000ffff0c7224 */ /* 0x000fc800078e000b */
[----:B------:R-:W-:-:S08]  /*1160*/  IMAD.WIDE.U32.X R8, R15, R27, R12, P0 ;  /* 0x0000001b0f087225 */ /* 0x000fd000000e040c */
.L_x_14:
[----:B------:R-:W1:Y:S01]  /*1170*/  LDC.64 R32, c[0x0][0x640] ;  /* 0x00019000ff207b82 */ /* 0x000e620000000a00 */
[-C--:B------:R-:W-:Y:S01]  /*1180*/  SHF.R.U64 R30, R8, R2.reuse, R9 ;  /* 0x00000002081e7219 */ /* 0x080fe20000001209 */
[----:B------:R-:W-:Y:S01]  /*1190*/  IMAD.MOV.U32 R19, RZ, RZ, R17 ;  /* 0x000000ffff137224 */ /* 0x000fe200078e0011 */
[----:B------:R-:W-:Y:S01]  /*11a0*/  SHF.R.U32.HI R2, RZ, R2, R9 ;  /* 0x00000002ff027219 */ /* 0x000fe20000011609 */
[----:B------:R-:W-:Y:S01]  /*11b0*/  IMAD.MOV.U32 R26, RZ, RZ, 0x1 ;  /* 0x00000001ff1a7424 */ /* 0x000fe200078e00ff */
[----:B------:R-:W-:-:S03]  /*11c0*/  IADD3 R11, P0, RZ, -R30, RZ ;  /* 0x8000001eff0b7210 */ /* 0x000fc60007f1e0ff */
[----:B------:R-:W2:Y:S02]  /*11d0*/  LDC R10, c[0x0][0x618] ;  /* 0x00018600ff0a7b82 */ /* 0x000ea40000000800 */
[----:B------:R-:W-:-:S04]  /*11e0*/  IMAD.X R9, RZ, RZ, ~R2, P0 ;  /* 0x000000ffff097224 */ /* 0x000fc800000e0e02 */
[-C--:B------:R-:W-:Y:S02]  /*11f0*/  IMAD R2, R9, R28.reuse, RZ ;  /* 0x0000001c09027224 */ /* 0x080fe400078e02ff */
[----:B0-----:R-:W0:Y:S01]  /*1200*/  LDC R13, c[0x0][0x608] ;  /* 0x00018200ff0d7b82 */ /* 0x001e220000000800 */
[----:B------:R-:W-:-:S04]  /*1210*/  IMAD.WIDE.U32 R8, R11, R28, R18 ;  /* 0x0000001c0b087225 */ /* 0x000fc800078e0012 */
[----:B------:R-:W-:Y:S02]  /*1220*/  IMAD R11, R11, R29, R2 ;  /* 0x0000001d0b0b7224 */ /* 0x000fe400078e0202 */
[----:B------:R-:W-:Y:S01]  /*1230*/  IMAD.MOV.U32 R2, RZ, RZ, -0x1 ;  /* 0xffffffffff027424 */ /* 0x000fe200078e00ff */
[----:B------:R-:W3:Y:S01]  /*1240*/  LDC R31, c[0x0][0x658] ;  /* 0x00019600ff1f7b82 */ /* 0x000ee20000000800 */
[----:B------:R-:W-:Y:S01]  /*1250*/  IMAD.IADD R9, R9, 0x1, R11 ;  /* 0x0000000109097824 */ /* 0x000fe200078e020b */
[----:B-1----:R-:W-:-:S04]  /*1260*/  ISETP.NE.U32.AND P0, PT, R32, RZ, PT ;  /* 0x000000ff2000720c */ /* 0x002fc80003f05070 */
[----:B------:R-:W-:Y:S02]  /*1270*/  ISETP.NE.AND.EX P0, PT, R33, RZ, PT, P0 ;  /* 0x000000ff2100720c */ /* 0x000fe40003f05300 */
[----:B------:R-:W1:Y:S01]  /*1280*/  LDC R29, c[0x0][0x600] ;  /* 0x00018000ff1d7b82 */ /* 0x000e620000000800 */
[-CC-:B--2---:R-:W-:Y:S02]  /*1290*/  SHF.R.U64 R27, R8, R10.reuse, R9.reuse ;  /* 0x0000000a081b7219 */ /* 0x184fe40000001209 */
[----:B------:R-:W-:-:S05]  /*12a0*/  SHF.R.U32.HI R8, RZ, R10, R9 ;  /* 0x0000000aff087219 */ /* 0x000fca0000011609 */
[----:B------:R-:W2:Y:S01]  /*12b0*/  LDC R22, c[0x0][0x648] ;  /* 0x00019200ff167b82 */ /* 0x000ea20000000800 */
[-CC-:B0-----:R-:W-:Y:S02]  /*12c0*/  SHF.R.U64 R34, R27, R13.reuse, R8.reuse ;  /* 0x0000000d1b227219 */ /* 0x181fe40000001208 */
[----:B------:R-:W-:-:S05]  /*12d0*/  SHF.R.U32.HI R8, RZ, R13, R8 ;  /* 0x0000000dff087219 */ /* 0x000fca0000011608 */
[----:B------:R-:W0:Y:S01]  /*12e0*/  LDC R24, c[0x0][0x638] ;  /* 0x00018e00ff187b82 */ /* 0x000e220000000800 */
[-CC-:B---3--:R-:W-:Y:S02]  /*12f0*/  SHF.R.U64 R36, R34, R31.reuse, R8.reuse ;  /* 0x0000001f22247219 */ /* 0x188fe40000001208 */
[-C--:B------:R-:W-:Y:S02]  /*1300*/  SHF.L.U32 R2, R2, R31.reuse, RZ ;  /* 0x0000001f02027219 */ /* 0x080fe400000006ff */
[----:B------:R-:W-:Y:S01]  /*1310*/  SHF.R.U32.HI R9, RZ, R31, R8 ;  /* 0x0000001fff097219 */ /* 0x000fe20000011608 */
[----:B------:R-:W-:Y:S01]  /*1320*/  IMAD.MOV.U32 R8, RZ, RZ, R36 ;  /* 0x000000ffff087224 */ /* 0x000fe200078e0024 */
[----:B------:R-:W-:Y:S01]  /*1330*/  LOP3.LUT R15, RZ, R2, RZ, 0x33, !PT ;  /* 0x00000002ff0f7212 */ /* 0x000fe200078e33ff */
[----:B------:R-:W3:Y:S01]  /*1340*/  LDC R28, c[0x0][0x610] ;  /* 0x00018400ff1c7b82 */ /* 0x000ee20000000800 */
[----:B------:R-:W-:Y:S05]  /*1350*/  @!P0 BRA `(.L_x_15) ;  /* 0x0000000000288947 */ /* 0x000fea0003800000 */
[----:B------:R-:W4:Y:S02]  /*1360*/  LDC R13, c[0x0][0x64c] ;  /* 0x00019300ff0d7b82 */ /* 0x000f240000000800 */
[----:B----4-:R-:W-:-:S05]  /*1370*/  IADD3 R13, P0, R36, R13, RZ ;  /* 0x0000000d240d7210 */ /* 0x010fca0007f1e0ff */
        /* <DEDUP_REMOVED lines=8> */
.L_x_15:
[----:B--2---:R-:W-:Y:S01]  /*1400*/  SHF.R.U64 R7, R8, R22, R9 ;  /* 0x0000001608077219 */ /* 0x004fe20000001209 */
[----:B-1----:R-:W-:Y:S01]  /*1410*/  VIADD R8, R29, 0xffffffff ;  /* 0xffffffff1d087836 */ /* 0x002fe20000000000 */
[----:B------:R-:W-:Y:S01]  /*1420*/  SHF.L.U32 R2, R26, R31, RZ ;  /* 0x0000001f1a027219 */ /* 0x000fe200000006ff */
[----:B------:R-:W-:Y:S01]  /*1430*/  @P1 IMAD R21, R25, R20, R6 ;  /* 0x0000001419151224 */ /* 0x000fe200078e0206 */
[----:B------:R-:W-:Y:S01]  /*1440*/  LOP3.LUT R15, R34, R15, RZ, 0xc0, !PT ;  /* 0x0000000f220f7212 */ /* 0x000fe200078ec0ff */
[----:B------:R-:W-:Y:S01]  /*1450*/  IMAD.MOV R9, RZ, RZ, -R7 ;  /* 0x000000ffff097224 */ /* 0x000fe200078e0a07 */
[----:B------:R-:W-:-:S03]  /*1460*/  LOP3.LUT R8, R27, R8, RZ, 0xc0, !PT ;  /* 0x000000081b087212 */ /* 0x000fc600078ec0ff */
[----:B------:R-:W-:Y:S02]  /*1470*/  IMAD R6, R2, R7, R15 ;  /* 0x0000000702067224 */ /* 0x000fe400078e020f */
[----:B0-----:R-:W-:Y:S02]  /*1480*/  IMAD R2, R9, R24, R36 ;  /* 0x0000001809027224 */ /* 0x001fe400078e0224 */
[----:B---3--:R-:W-:Y:S02]  /*1490*/  IMAD R19, R6, R28, R21 ;  /* 0x0000001c06137224 */ /* 0x008fe400078e0215 */
[----:B------:R-:W-:Y:S02]  /*14a0*/  IMAD R2, R2, R29, R8 ;  /* 0x0000001d02027224 */ /* 0x000fe400078e0208 */
[----:B------:R-:W-:-:S03]  /*14b0*/  IMAD.MOV.U32 R6, RZ, RZ, 0x1 ;  /* 0x00000001ff067424 */ /* 0x000fc600078e00ff */
[----:B------:R-:W-:Y:S02]  /*14c0*/  SEL R22, R2, R19, !P1 ;  /* 0x0000001302167207 */ /* 0x000fe40004800000 */
[----:B------:R-:W-:Y:S01]  /*14d0*/  SEL R19, R19, R2, !P1 ;  /* 0x0000000213137207 */ /* 0x000fe20004800000 */
[----:B------:R-:W-:Y:S01]  /*14e0*/  IMAD.MOV.U32 R2, RZ, RZ, R30 ;  /* 0x000000ffff027224 */ /* 0x000fe200078e001e */
[----:B------:R-:W-:-:S07]  /*14f0*/  PRMT R8, R6, 0x7610, R8 ;  /* 0x0000761006087816 */ /* 0x000fce0000000008 */
.L_x_13:
[----:B------:R-:W-:Y:S05]  /*1500*/  @!P2 BRA `(.L_x_16) ;  /* 0x00000000000ca947 */ /* 0x000fea0003800000 */
[----:B------:R-:W-:Y:S01]  /*1510*/  UCGABAR_WAIT ;  /* 0x0000000000007dc7 */ /* 0x000fe20008000000 */
[----:B------:R-:W-:Y:S01]  /*1520*/  CCTL.IVALL ;  /* 0x00000000ff00798f */ /* 0x000fe20002000000 */
[----:B------:R-:W-:Y:S05]  /*1530*/  BRA `(.L_x_17) ;  /* 0x0000000000047947 */ /* 0x000fea0003800000 */
.L_x_16:
[----:B------:R-:W-:Y:S06]  /*1540*/  BAR.SYNC.DEFER_BLOCKING 0x0 ;  /* 0x0000000000007b1d */ /* 0x000fec0000010000 */
.L_x_17:
[----:B------:R-:W-:Y:S05]  /*1550*/  @!P4 BRA `(.L_x_18) ;  /* 0x00000038002cc947 */ /* 0x000fea0003800000 */
[----:B------:R-:W-:-:S13]  /*1560*/  ISETP.GT.U32.AND P0, PT, R35, 0x1, PT ;  /* 0x000000012300780c */ /* 0x000fda0003f04070 */
[----:B------:R-:W-:Y:S05]  /*1570*/  @P0 EXIT ;  /* 0x000000000000094d */ /* 0x000fea0003800000 */
.L_x_19:
[----:B------:R-:W-:-:S08]  /*1580*/  NOP ;  /* 0x0000000000007918 */ /* 0x000fd00000000000 */
[----:B------:R-:W1:Y:S02]  /*1590*/  USETMAXREG.TRY_ALLOC.CTAPOOL UP0, 0xe8 ;  /* 0x000000e8000079c8 */ /* 0x000e640008000600 */
[----:B-1----:R-:W-:-:S13]  /*15a0*/  PLOP3.LUT P0, PT, PT, PT, UP0, 0x80, 0x0 ;  /* 0x000000000000781c */ /* 0x002fda0003f0f008 */
[----:B------:R-:W-:Y:S05]  /*15b0*/  @!P0 BRA `(.L_x_19) ;  /* 0xfffffffc00f08947 */ /* 0x000fea000383ffff */
[----:B------:R-:W-:-:S13]  /*15c0*/  LOP3.LUT P0, RZ, R8, 0xff, RZ, 0xc0, !PT ;  /* 0x000000ff08ff7812 */ /* 0x000fda000780c0ff */
[----:B------:R-:W-:Y:S05]  /*15d0*/  @!P0 EXIT ;  /* 0x000000000000894d */ /* 0x000fea0003800000 */
[----:B------:R-:W1:Y:S01]  /*15e0*/  S2UR UR4, SR_CgaCtaId ;  /* 0x00000000000479c3 */ /* 0x000e620000008800 */
[----:B------:R-:W-:Y:S01]  /*15f0*/  VIADD R14, R14, 0xffffffff ;  /* 0xffffffff0e0e7836 */ /* 0x000fe20000000000 */
[CC--:B------:R-:W-:Y:S01]  /*1600*/  LEA.HI R4, R0.reuse, R3.reuse, RZ, 0x2 ;  /* 0x0000000300047211 */ /* 0x0c0fe200078f10ff */
[----:B------:R-:W-:Y:S01]  /*1610*/  UMOV UR41, 0x400 ;  /* 0x0000040000297882 */ /* 0x000fe20000000000 */
[----:B------:R-:W-:Y:S01]  /*1620*/  LEA.HI R0, R0, R3, RZ, 0x5 ;  /* 0x0000000300007211 */ /* 0x000fe200078f28ff */
[----:B------:R-:W-:Y:S01]  /*1630*/  UISETP.LT.AND UP0, UPT, UR40, 0x1, UPT ;  /* 0x000000012800788c */ /* 0x000fe2000bf01270 */
[----:B------:R-:W-:Y:S01]  /*1640*/  R2UR UR42, R14 ;  /* 0x000000000e2a72ca */ /* 0x000fe200000e0000 */
[----:B------:R-:W-:Y:S01]  /*1650*/  ULDC UR6, c[0x0][0x284] ;  /* 0x0000a10000067ab9 */ /* 0x000fe20000000800 */
[--C-:B------:R-:W-:Y:S01]  /*1660*/  SHF.R.S32.HI R60, RZ, 0x2, R4.reuse ;  /* 0x00000002ff3c7819 */ /* 0x100fe20000011404 */
[----:B------:R-:W-:Y:S01]  /*1670*/  USEL UR43, UR40, 0x1, UP0 ;  /* 0x00000001282b7887 */ /* 0x000fe20008000000 */
[----:B------:R-:W-:Y:S01]  /*1680*/  SHF.R.S32.HI R5, RZ, 0x1f, R4 ;  /* 0x0000001fff057819 */ /* 0x000fe20000011404 */
[----:B------:R-:W-:Y:S01]  /*1690*/  USHF.L.U32 UR46, UR40, 0x1, URZ ;  /* 0x00000001282e7899 */ /* 0x000fe2000800063f */
[----:B------:R-:W-:Y:S01]  /*16a0*/  LOP3.LUT R62, R4, 0xfffffffc, RZ, 0xc0, !PT ;  /* 0xfffffffc043e7812 */ /* 0x000fe200078ec0ff */
[----:B------:R-:W-:Y:S01]  /*16b0*/  UIADD3 UR43, -UR43, UR40, URZ ;  /* 0x000000282b2b7290 */ /* 0x000fe2000fffe13f */
[----:B------:R-:W-:-:S02]  /*16c0*/  LEA.HI R5, R5, R60, RZ, 0x3 ;  /* 0x0000003c05057211 */ /* 0x000fc400078f18ff */
[----:B------:R-:W-:Y:S01]  /*16d0*/  ISETP.NE.AND P0, PT, R14, RZ, PT ;  /* 0x000000ff0e00720c */ /* 0x000fe20003f05270 */
[----:B------:R-:W-:Y:S01]  /*16e0*/  IMAD.IADD R62, R3, 0x1, -R62 ;  /* 0x00000001033e7824 */ /* 0x000fe200078e0a3e */
[----:B------:R-:W-:Y:S01]  /*16f0*/  LOP3.LUT R5, R5, 0xfffffff8, RZ, 0xc0, !PT ;  /* 0xfffffff805057812 */ /* 0x000fe200078ec0ff */
[----:B------:R-:W-:Y:S01]  /*1700*/  USHF.L.U32 UR42, UR42, 0x3, URZ ;  /* 0x000000032a2a7899 */ /* 0x000fe2000800063f */
[----:B------:R-:W-:Y:S02]  /*1710*/  LOP3.LUT R72, R16, 0x1, RZ, 0xfc, !PT ;  /* 0x0000000110487812 */ /* 0x000fe400078efcff */
[----:B------:R-:W-:Y:S01]  /*1720*/  SEL R73, RZ, 0x1, P0 ;  /* 0x00000001ff497807 */ /* 0x000fe20000000000 */
[----:B------:R-:W-:Y:S01]  /*1730*/  IMAD.IADD R60, R60, 0x1, -R5 ;  /* 0x000000013c3c7824 */ /* 0x000fe200078e0a05 */
[----:B-1----:R-:W-:Y:S01]  /*1740*/  ULEA UR41, UR4, UR41, 0x18 ;  /* 0x0000002904297291 */ /* 0x002fe2000f8ec03f */
[----:B------:R-:W-:Y:S01]  /*1750*/  SHF.R.S32.HI R5, RZ, 0x5, R0 ;  /* 0x00000005ff057819 */ /* 0x000fe20000011400 */
[----:B------:R-:W-:-:S02]  /*1760*/  IMAD.U32 R64, RZ, RZ, UR42 ;  /* 0x0000002aff407e24 */ /* 0x000fc4000f8e00ff */
[----:B------:R-:W-:Y:S01]  /*1770*/  UIADD3 UR47, UR41, 0xf0, URZ ;  /* 0x000000f0292f7890 */ /* 0x000fe2000fffe03f */
[--C-:B------:R-:W-:Y:S01]  /*1780*/  SHF.R.S32.HI R61, RZ, 0x1f, R60.reuse ;  /* 0x0000001fff3d7819 */ /* 0x100fe2000001143c */
[----:B------:R-:W-:Y:S01]  /*1790*/  UIADD3 UR4, UR41, 0x200, URZ ;  /* 0x0000020029047890 */ /* 0x000fe2000fffe03f */
[C-C-:B------:R-:W-:Y:S01]  /*17a0*/  IMAD R67, R5.reuse, -0x10, -R60.reuse ;  /* 0xfffffff005437824 */ /* 0x140fe200078e0a3c */
[----:B------:R-:W-:Y:S01]  /*17b0*/  UIADD3 UR5, UR41, 0x1c200, URZ ;  /* 0x0001c20029057890 */ /* 0x000fe2000fffe03f */
[C---:B------:R-:W-:Y:S01]  /*17c0*/  LOP3.LUT R66, R64.reuse, 0x8, RZ, 0xc0, !PT ;  /* 0x0000000840427812 */ /* 0x040fe200078ec0ff */
[----:B------:R-:W-:Y:S01]  /*17d0*/  USHF.R.U32.HI UR4, URZ, 0x4, UR4 ;  /* 0x000000043f047899 */ /* 0x000fe20008011604 */
[----:B------:R-:W-:Y:S01]  /*17e0*/  IMAD.U32 R63, RZ, RZ, UR47 ;  /* 0x0000002fff3f7e24 */ /* 0x000fe2000f8e00ff */
[----:B------:R-:W-:Y:S01]  /*17f0*/  USHF.R.U32.HI UR5, URZ, 0x4, UR5 ;  /* 0x000000043f057899 */ /* 0x000fe20008011605 */
[----:B------:R-:W-:Y:S01]  /*1800*/  IMAD.WIDE R60, R5, 0x10, R60 ;  /* 0x00000010053c7825 */ /* 0x000fe200078e023c */
[----:B------:R-:W-:Y:S01]  /*1810*/  ULOP3.LUT UR4, UR4, 0x3fff, URZ, 0xc0, !UPT ;  /* 0x00003fff04047892 */ /* 0x000fe2000f8ec03f */
[----:B------:R-:W-:Y:S01]  /*1820*/  LOP3.LUT R64, R64, 0x8, RZ, 0xc, !PT ;  /* 0x0000000840407812 */ /* 0x000fe200078e0cff */
[----:B------:R-:W-:Y:S01]  /*1830*/  ULOP3.LUT UR5, UR5, 0x3fff, URZ, 0xc0, !UPT ;  /* 0x00003fff05057892 */ /* 0x000fe2000f8ec03f */
[----:B------:R-:W-:Y:S01]  /*1840*/  VIADD R65, R63, UR42 ;  /* 0x0000002a3f417c36 */ /* 0x000fe20008000000 */
[----:B------:R-:W-:Y:S01]  /*1850*/  LOP3.LUT R66, R66, 0x18, RZ, 0x3c, !PT ;  /* 0x0000001842427812 */ /* 0x000fe200078e3cff */
[----:B------:R-:W-:Y:S01]  /*1860*/  VIADD R67, R67, UR6 ;  /* 0x0000000643437c36 */ /* 0x000fe20008000000 */
[----:B------:R-:W-:-:S02]  /*1870*/  ULOP3.LUT UR44, UR4, 0x10000, URZ, 0xfc, !UPT ;  /* 0x00010000042c7892 */ /* 0x000fc4000f8efc3f */
[----:B------:R-:W-:-:S12]  /*1880*/  ULOP3.LUT UR45, UR5, 0x10000, URZ, 0xfc, !UPT ;  /* 0x00010000052d7892 */ /* 0x000fd8000f8efc3f */
.L_x_105:
[----:B------:R-:W-:Y:S01]  /*1890*/  SHF.L.U32 R0, R73, 0x1f, RZ ;  /* 0x0000001f49007819 */ /* 0x000fe200000006ff */
[----:B------:R-:W-:Y:S02]  /*18a0*/  ULDC UR4, c[0x0][0x28c] ;  /* 0x0000a30000047ab9 */ /* 0x000fe40000000800 */
[----:B------:R-:W-:Y:S01]  /*18b0*/  ISETP.LT.AND P1, PT, RZ, UR4, PT ;  /* 0x00000004ff007c0c */ /* 0x000fe2000bf21270 */
[----:B-1----:R-:W1:Y:S02]  /*18c0*/  SYNCS.PHASECHK.TRANS64.TRYWAIT P0, [R63+UR42], R0 ;  /* 0x000000003f0075a7 */ /* 0x002e64000800016a */
[----:B-1-34-:R-:W-:Y:S10]  /*18d0*/  @!P0 BRA `(.L_x_20) ;  /* 0x0000004c000c8947 */ /* 0x01aff40003800000 */
.L_x_137:
[----:B------:R-:W-:Y:S05]  /*18e0*/  @P1 BRA `(.L_x_21) ;  /* 0x0000000000401947 */ /* 0x000fea0003800000 */
[----:B-1----:R-:W-:Y:S01]  /*18f0*/  MOV R0, 0x0 ;  /* 0x0000000000007802 */ /* 0x002fe20000000f00 */
[----:B------:R-:W-:Y:S01]  /*1900*/  ULDC.64 UR4, c[0x4][0x68] ;  /* 0x01001a0000047ab9 */ /* 0x000fe20000000a00 */
[----:B------:R-:W-:Y:S01]  /*1910*/  ULDC.64 UR6, c[0x4][0x8] ;  /* 0x0100020000067ab9 */ /* 0x000fe20000000a00 */
[----:B------:R-:W-:Y:S01]  /*1920*/  IMAD.U32 R4, RZ, RZ, UR4 ;  /* 0x00000004ff047e24 */ /* 0x000fe2000f8e00ff */
[----:B------:R1:W2:Y:S01]  /*1930*/  LDC.64 R14, c[0x4][R0] ;  /* 0x01000000000e7b82 */ /* 0x0002a20000000a00 */
[----:B------:R-:W-:Y:S01]  /*1940*/  IMAD.U32 R5, RZ, RZ, UR5 ;  /* 0x00000005ff057e24 */ /* 0x000fe2000f8e00ff */
[----:B------:R-:W-:Y:S01]  /*1950*/  ULDC.64 UR4, c[0x4][0x70] ;  /* 0x01001c0000047ab9 */ /* 0x000fe20000000a00 */
[----:B------:R-:W-:Y:S02]  /*1960*/  IMAD.U32 R10, RZ, RZ, UR6 ;  /* 0x00000006ff0a7e24 */ /* 0x000fe4000f8e00ff */
[----:B------:R-:W-:Y:S02]  /*1970*/  IMAD.U32 R6, RZ, RZ, UR4 ;  /* 0x00000004ff067e24 */ /* 0x000fe4000f8e00ff */
[----:B------:R-:W-:-:S02]  /*1980*/  IMAD.U32 R7, RZ, RZ, UR5 ;  /* 0x00000005ff077e24 */ /* 0x000fc4000f8e00ff */
[----:B------:R-:W-:Y:S02]  /*1990*/  IMAD.U32 R11, RZ, RZ, UR7 ;  /* 0x00000007ff0b7e24 */ /* 0x000fe4000f8e00ff */
[----:B------:R-:W-:Y:S02]  /*19a0*/  IMAD.MOV.U32 R8, RZ, RZ, 0x1e1 ;  /* 0x000001e1ff087424 */ /* 0x000fe400078e00ff */
[----:B0-----:R-:W-:Y:S02]  /*19b0*/  IMAD.MOV.U32 R12, RZ, RZ, 0x1 ;  /* 0x00000001ff0c7424 */ /* 0x001fe400078e00ff */
[----:B-1----:R-:W-:-:S07]  /*19c0*/  IMAD.MOV.U32 R13, RZ, RZ, RZ ;  /* 0x000000ffff0d7224 */ /* 0x002fce00078e00ff */
[----:B------:R-:W-:-:S07]  /*19d0*/  LEPC R20, `(.L_x_21) ;  /* 0x000000001014794e */ /* 0x000fce0000000000 */
[----:B--2--5:R-:W-:Y:S05]  /*19e0*/  CALL.ABS.NOINC R14 ;  /* 0x000000000e007343 */ /* 0x024fea0003c00000 */
.L_x_21:
[----:B------:R-:W-:-:S13]  /*19f0*/  ISETP.NE.AND P0, PT, R72, 0x3, PT ;  /* 0x000000034800780c */ /* 0x000fda0003f05270 */
[----:B------:R-:W-:Y:S05]  /*1a00*/  @!P0 BRA `(.L_x_22) ;  /* 0x0000000000048947 */ /* 0x000fea0003800000 */
[----:B------:R-:W-:Y:S01]  /*1a10*/  BPT.TRAP 0x1 ;  /* 0x000000040000795c */ /* 0x000fe20000300000 */
.L_x_22:
[----:B------:R-:W-:Y:S02]  /*1a20*/  IMAD.U32 R3, RZ, RZ, UR38 ;  /* 0x00000026ff037e24 */ /* 0x000fe4000f8e00ff */
[----:B-1----:R-:W-:-:S03]  /*1a30*/  IMAD.U32 R0, RZ, RZ, UR39 ;  /* 0x00000027ff007e24 */ /* 0x002fc6000f8e00ff */
[----:B------:R-:W-:Y:S02]  /*1a40*/  LEA R3, R3, UR41, 0x3 ;  /* 0x0000002903037c11 */ /* 0x000fe4000f8e18ff */
[----:B------:R-:W-:-:S04]  /*1a50*/  SHF.L.U32 R0, R0, 0x1f, RZ ;  /* 0x0000001f00007819 */ /* 0x000fc800000006ff */
[----:B------:R1:W2:Y:S01]  /*1a60*/  SYNCS.PHASECHK.TRANS64.TRYWAIT P1, [R3+URZ], R0 ;  /* 0x00000000030075a7 */ /* 0x0002a2000802017f */
[----:B------:R-:W-:Y:S05]  /*1a70*/  @!P0 BRA `(.L_x_23) ;  /* 0x0000000000048947 */ /* 0x000fea0003800000 */
[----:B------:R-:W-:Y:S01]  /*1a80*/  BPT.TRAP 0x1 ;  /* 0x000000040000795c */ /* 0x000fe20000300000 */
.L_x_23:
[----:B--2---:R-:W-:Y:S05]  /*1a90*/  @P1 BRA `(.L_x_24) ;  /* 0x0000000000081947 */ /* 0x004fea0003800000 */
[----:B------:R-:W2:Y:S02]  /*1aa0*/  SYNCS.PHASECHK.TRANS64.TRYWAIT P1, [R3+URZ], R0 ;  /* 0x00000000030075a7 */ /* 0x000ea4000802017f */
[----:B--2---:R-:W-:Y:S05]  /*1ab0*/  @!P1 BRA `(.L_x_25) ;  /* 0x0000004800a89947 */ /* 0x004fea0003800000 */
.L_x_24:
[----:B------:R-:W-:Y:S05]  /*1ac0*/  WARPSYNC.ALL ;  /* 0x0000000000007948 */ /* 0x000fea0003800000 */
[----:B------:R-:W-:Y:S01]  /*1ad0*/  ULEA UR8, UR38, UR44, 0x9 ;  /* 0x0000002c26087291 */ /* 0x000fe2000f8e483f */
[----:B------:R-:W-:Y:S01]  /*1ae0*/  WARPGROUP.ARRIVE ;  /* 0x00000000000079c5 */ /* 0x000fe20000000000 */
[----:B------:R-:W-:Y:S01]  /*1af0*/  ULEA UR9, UR38, UR45, 0x9 ;  /* 0x0000002d26097291 */ /* 0x000fe2000f8e483f */
[----:B-12---:R-:W-:Y:S01]  /*1b00*/  IMAD.U32 R0, RZ, RZ, UR43 ;  /* 0x0000002bff007e24 */ /* 0x006fe2000f8e00ff */
[----:B------:R-:W-:Y:S01]  /*1b10*/  UMOV UR5, 0x40000040 ;  /* 0x4000004000057882 */ /* 0x000fe20000000000 */
[----:B------:R-:W-:-:S02]  /*1b20*/  UMOV UR7, 0x40000040 ;  /* 0x4000004000077882 */ /* 0x000fc40000000000 */
[----:B------:R-:W-:Y:S01]  /*1b30*/  UMOV UR4, UR8 ;  /* 0x0000000800047c82 */ /* 0x000fe20008000000 */
[----:B------:R-:W-:Y:S01]  /*1b40*/  ISETP.GE.AND P1, PT, R0, 0x1, PT ;  /* 0x000000010000780c */ /* 0x000fe20003f26270 */
[----:B------:R-:W-:Y:S02]  /*1b50*/  UMOV UR6, UR9 ;  /* 0x0000000900067c82 */ /* 0x000fe40008000000 */
[----:B------:R-:W-:Y:S01]  /*1b60*/  HGMMA.64x64x16.F32 R24, gdesc[UR4], RZ, !UPT, gsb0 ;  /* 0x00e00000041879f0 */ /* 0x000fe2000c0008ff */
[----:B------:R-:W-:Y:S02]  /*1b70*/  UIADD3 UR4, UR8, 0x2, URZ ;  /* 0x0000000208047890 */ /* 0x000fe4000fffe03f */
[----:B------:R-:W-:Y:S01]  /*1b80*/  UIADD3 UR6, UR9, 0x2, URZ ;  /* 0x0000000209067890 */ /* 0x000fe2000fffe03f */
[----:B------:R-:W-:Y:S01]  /*1b90*/  UMOV UR5, 0x40000040 ;  /* 0x4000004000057882 */ /* 0x000fe20000000000 */
[----:B------:R-:W-:Y:S01]  /*1ba0*/  UMOV UR7, 0x40000040 ;  /* 0x4000004000077882 */ /* 0x000fe20000000000 */
[----:B------:R-:W-:-:S02]  /*1bb0*/  WARPGROUP.DEPBAR.LE gsb0, 0x0 ;  /* 0x00008000000079c5 */ /* 0x000fc40000010000 */
[----:B------:R-:W-:-:S06]  /*1bc0*/  WARPGROUP.ARRIVE ;  /* 0x00000000000079c5 */ /* 0x000fcc0000000000 */
[----:B------:R-:W-:Y:S01]  /*1bd0*/  HGMMA.64x64x16.F32 R24, gdesc[UR4], R24, gsb0 ;  /* 0x00e00000041879f0 */ /* 0x000fe20008000818 */
[----:B------:R-:W-:Y:S02]  /*1be0*/  UIADD3 UR4, UR8, 0x4, URZ ;  /* 0x0000000408047890 */ /* 0x000fe4000fffe03f */
[----:B------:R-:W-:Y:S01]  /*1bf0*/  UIADD3 UR6, UR9, 0x4, URZ ;  /* 0x0000000409067890 */ /* 0x000fe2000fffe03f */
[----:B------:R-:W-:Y:S01]  /*1c00*/  UMOV UR5, 0x40000040 ;  /* 0x4000004000057882 */ /* 0x000fe20000000000 */
[----:B------:R-:W-:Y:S01]  /*1c10*/  UMOV UR7, 0x40000040 ;  /* 0x4000004000077882 */ /* 0x000fe20000000000 */
[----:B------:R-:W-:Y:S02]  /*1c20*/  WARPGROUP.DEPBAR.LE gsb0, 0x0 ;  /* 0x00008000000079c5 */ /* 0x000fe40000010000 */
        /* <DEDUP_REMOVED lines=8> */
[----:B------:R-:W-:Y:S03]  /*1cb0*/  HGMMA.64x64x16.F32 R24, gdesc[UR4], R24, gsb0 ;  /* 0x00e00000041879f0 */ /* 0x000fe60008000818 */
[----:B------:R-:W-:Y:S02]  /*1cc0*/  WARPGROUP.DEPBAR.LE gsb0, 0x0 ;  /* 0x00008000000079c5 */ /* 0x000fe40000010000 */
[----:B------:R-:W-:Y:S05]  /*1cd0*/  @!P1 BRA `(.L_x_26) ;  /* 0x0000000400149947 */ /* 0x000fea0003800000 */
[----:B------:R-:W-:Y:S01]  /*1ce0*/  UIADD3 UR4, UR38, 0x1, URZ ;  /* 0x0000000126047890 */ /* 0x000fe2000fffe03f */
[----:B------:R-:W-:Y:S02]  /*1cf0*/  IMAD.U32 R0, RZ, RZ, UR43 ;  /* 0x0000002bff007e24 */ /* 0x000fe4000f8e00ff */
[----:B------:R-:W-:Y:S01]  /*1d00*/  IMAD.U32 R3, RZ, RZ, UR38 ;  /* 0x00000026ff037e24 */ /* 0x000fe2000f8e00ff */
[----:B------:R-:W-:-:S04]  /*1d10*/  UISETP.NE.AND UP0, UPT, UR4, 0xe, UPT ;  /* 0x0000000e0400788c */ /* 0x000fc8000bf05270 */
[----:B------:R-:W-:Y:S02]  /*1d20*/  USEL UR5, URZ, 0x1, UP0 ;  /* 0x000000013f057887 */ /* 0x000fe40008000000 */
[----:B------:R-:W-:Y:S02]  /*1d30*/  USEL UR8, UR4, URZ, UP0 ;  /* 0x0000003f04087287 */ /* 0x000fe40008000000 */
[----:B------:R-:W-:-:S06]  /*1d40*/  ULOP3.LUT UR5, UR39, UR5, URZ, 0x3c, !UPT ;  /* 0x0000000527057292 */ /* 0x000fcc000f8e3c3f */
[----:B------:R-:W-:-:S07]  /*1d50*/  IMAD.U32 R6, RZ, RZ, UR5 ;  /* 0x00000005ff067e24 */ /* 0x000fce000f8e00ff */
.L_x_33:
[----:B------:R-:W-:Y:S05]  /*1d60*/  @!P0 BRA `(.L_x_27) ;  /* 0x0000000000048947 */ /* 0x000fea0003800000 */
[----:B------:R-:W-:Y:S01]  /*1d70*/  BPT.TRAP 0x1 ;  /* 0x000000040000795c */ /* 0x000fe20000300000 */
.L_x_27:
[----:B------:R-:W-:Y:S01]  /*1d80*/  ULEA UR4, UR8, UR41, 0x3 ;  /* 0x0000002908047291 */ /* 0x000fe2000f8e183f */
[----:B------:R-:W-:-:S08]  /*1d90*/  SHF.L.U32 R4, R6, 0x1f, RZ ;  /* 0x0000001f06047819 */ /* 0x000fd000000006ff */
[----:B------:R1:W2:Y:S01]  /*1da0*/  SYNCS.PHASECHK.TRANS64.TRYWAIT P1, [UR4], R4 ;  /* 0x00000004ff0075a7 */ /* 0x0002a20008020144 */
[----:B------:R-:W-:Y:S05]  /*1db0*/  @!P0 BRA `(.L_x_28) ;  /* 0x0000000000048947 */ /* 0x000fea0003800000 */
[----:B------:R-:W-:Y:S01]  /*1dc0*/  BPT.TRAP 0x1 ;  /* 0x000000040000795c */ /* 0x000fe20000300000 */
.L_x_28:
[----:B--2---:R-:W-:Y:S05]  /*1dd0*/  @P1 BRA `(.L_x_29) ;  /* 0x0000000000081947 */ /* 0x004fea0003800000 */
[----:B------:R-:W2:Y:S02]  /*1de0*/  SYNCS.PHASECHK.TRANS64.TRYWAIT P1, [UR4], R4 ;  /* 0x00000004ff0075a7 */ /* 0x000ea40008020144 */
[----:B--2---:R-:W-:Y:S05]  /*1df0*/  @!P1 BRA `(.L_x_30) ;  /* 0x0000004400ec9947 */ /* 0x004fea0003800000 */
.L_x_29:
[----:B------:R-:W-:Y:S01]  /*1e00*/  ULEA UR9, UR8, UR44, 0x9 ;  /* 0x0000002c08097291 */ /* 0x000fe2000f8e483f */
[----:B------:R-:W-:Y:S01]  /*1e10*/  WARPGROUP.ARRIVE ;  /* 0x00000000000079c5 */ /* 0x000fe20000000000 */
[----:B------:R-:W-:Y:S01]  /*1e20*/  ULEA UR10, UR8, UR45, 0x9 ;  /* 0x0000002d080a7291 */ /* 0x000fe2000f8e483f */
[----:B------:R-:W-:Y:S01]  /*1e30*/  UMOV UR5, 0x40000040 ;  /* 0x4000004000057882 */ /* 0x000fe20000000000 */
[----:B------:R-:W-:-:S03]  /*1e40*/  UMOV UR7, 0x40000040 ;  /* 0x4000004000077882 */ /* 0x000fc60000000000 */
[----:B------:R-:W-:Y:S02]  /*1e50*/  UMOV UR4, UR9 ;  /* 0x0000000900047c82 */ /* 0x000fe40008000000 */
[----:B------:R-:W-:Y:S02]  /*1e60*/  UMOV UR6, UR10 ;  /* 0x0000000a00067c82 */ /* 0x000fe40008000000 */
[----:B------:R-:W-:Y:S01]  /*1e70*/  HGMMA.64x64x16.F32 R24, gdesc[UR4], R24, gsb0 ;  /* 0x00e00000041879f0 */ /* 0x000fe20008000818 */
        /* <DEDUP_REMOVED lines=23> */
[----:B------:R-:W-:Y:S01]  /*1ff0*/  BPT.TRAP 0x1 ;  /* 0x000000040000795c */ /* 0x000fe20000300000 */
.L_x_31:
[----:B------:R-:W-:-:S13]  /*2000*/  ISETP.NE.AND P1, PT, R57, RZ, PT ;  /* 0x000000ff3900720c */ /* 0x000fda0003f25270 */
[----:B-12---:R-:W-:-:S05]  /*2010*/  @P1 LEA R4, R3, UR41, 0x3 ;  /* 0x0000002903041c11 */ /* 0x006fca000f8e18ff */
[----:B------:R-:W-:-:S05]  /*2020*/  @P1 VIADD R5, R4, 0x70 ;  /* 0x0000007004051836 */ /* 0x000fca0000000000 */
[----:B------:R-:W-:-:S04]  /*2030*/  @P1 PRMT R5, R56, 0x654, R5 ;  /* 0x0000065438051816 */ /* 0x000fc80000000005 */
[----:B------:R1:W-:Y:S01]  /*2040*/  @P1 SYNCS.ARRIVE.TRANS64.RED.A1T0 RZ, [R5+URZ], RZ ;  /* 0x000000ff05ff19a7 */ /* 0x0003e2000810043f */
[----:B------:R-:W-:-:S13]  /*2050*/  ISETP.GT.U32.AND P1, PT, R16, 0x1, PT ;  /* 0x000000011000780c */ /* 0x000fda0003f24070 */
[----:B-1----:R-:W-:Y:S05]  /*2060*/  @P1 BRA `(.L_x_32) ;  /* 0x0000000000041947 */ /* 0x002fea0003800000 */
[----:B------:R-:W-:Y:S01]  /*2070*/  BPT.TRAP 0x1 ;  /* 0x000000040000795c */ /* 0x000fe20000300000 */
.L_x_32:
[----:B------:R-:W-:Y:S01]  /*2080*/  UIADD3 UR8, UR8, 0x1, URZ ;  /* 0x0000000108087890 */ /* 0x000fe2000fffe03f */
[C---:B------:R-:W-:Y:S01]  /*2090*/  ISETP.GT.AND P2, PT, R0.reuse, 0x1, PT ;  /* 0x000000010000780c */ /* 0x040fe20003f44270 */
[----:B------:R-:W-:Y:S02]  /*20a0*/  VIADD R3, R3, 0x1 ;  /* 0x0000000103037836 */ /* 0x000fe40000000000 */
[----:B------:R-:W-:Y:S01]  /*20b0*/  UISETP.NE.AND UP0, UPT, UR8, 0xe, UPT ;  /* 0x0000000e0800788c */ /* 0x000fe2000bf05270 */
[----:B------:R-:W-:Y:S02]  /*20c0*/  VIADD R0, R0, 0xffffffff ;  /* 0xffffffff00007836 */ /* 0x000fe40000000000 */
[C---:B------:R-:W-:Y:S01]  /*20d0*/  ISETP.NE.AND P1, PT, R3.reuse, 0xe, PT ;  /* 0x0000000e0300780c */ /* 0x040fe20003f25270 */
[----:B------:R-:W-:Y:S02]  /*20e0*/  USEL UR4, URZ, 0x1, UP0 ;  /* 0x000000013f047887 */ /* 0x000fe40008000000 */
[----:B------:R-:W-:Y:S01]  /*20f0*/  USEL UR8, UR8, URZ, UP0 ;  /* 0x0000003f08087287 */ /* 0x000fe20008000000 */
[----:B------:R-:W-:-:S03]  /*2100*/  SEL R3, R3, RZ, P1 ;  /* 0x000000ff03037207 */ /* 0x000fc60000800000 */
[----:B------:R-:W-:Y:S01]  /*2110*/  LOP3.LUT R6, R6, UR4, RZ, 0x3c, !PT ;  /* 0x0000000406067c12 */ /* 0x000fe2000f8e3cff */
[----:B------:R-:W-:Y:S07]  /*2120*/  @P2 BRA `(.L_x_33) ;  /* 0xfffffffc000c2947 */ /* 0x000fee000383ffff */
.L_x_26:
[----:B------:R-:W1:Y:S01]  /*2130*/  LDC R0, c[0x0][0x28c] ;  /* 0x0000a300ff007b82 */ /* 0x000e620000000800 */
[----:B------:R2:W-:Y:S01]  /*2140*/  SYNCS.ARRIVE.TRANS64.A1T0 RZ, [R64+UR47], RZ ;  /* 0x000000ff40ff79a7 */ /* 0x0005e2000810002f */
[----:B-1----:R-:W-:-:S13]  /*2150*/  ISETP.GE.AND P1, PT, R0, 0x1, PT ;  /* 0x000000010000780c */ /* 0x002fda0003f26270 */
[----:B--2---:R-:W-:Y:S05]  /*2160*/  @!P1 BRA `(.L_x_34) ;  /* 0x00000000004c9947 */ /* 0x004fea0003800000 */
[----:B------:R-:W-:Y:S05]  /*2170*/  @!P0 BRA `(.L_x_35) ;  /* 0x0000000000048947 */ /* 0x000fea0003800000 */
[----:B------:R-:W-:Y:S01]  /*2180*/  BPT.TRAP 0x1 ;  /* 0x000000040000795c */ /* 0x000fe20000300000 */
.L_x_35:
[----:B------:R-:W-:Y:S01]  /*2190*/  ISETP.NE.AND P0, PT, R57, RZ, PT ;  /* 0x000000ff3900720c */ /* 0x000fe20003f05270 */
[----:B------:R-:W-:Y:S01]  /*21a0*/  BSSY B0, `(.L_x_36) ;  /* 0x000000d000007945 */ /* 0x000fe20003800000 */
[----:B------:R-:W-:-:S11]  /*21b0*/  ISETP.GT.U32.AND P1, PT, R16, 0x1, PT ;  /* 0x000000011000780c */ /* 0x000fd60003f24070 */
[----:B------:R-:W-:Y:S05]  /*21c0*/  @!P0 BRA `(.L_x_37) ;  /* 0x0000000000288947 */ /* 0x000fea0003800000 */
[----:B------:R-:W-:-:S04]  /*21d0*/  UIADD3 UR6, UR43, UR38, URZ ;  /* 0x000000262b067290 */ /* 0x000fc8000fffe03f */
[----:B------:R-:W-:-:S04]  /*21e0*/  USHF.R.U32.HI UR4, URZ, 0x1, UR6 ;  /* 0x000000013f047899 */ /* 0x000fc80008011606 */
[----:B------:R-:W-:-:S04]  /*21f0*/  UIMAD.WIDE.U32 UR4, UR4, -0x6db6db6d, URZ ;  /* 0x92492493040478a5 */ /* 0x000fc8000f8e003f */
[----:B------:R-:W-:-:S04]  /*2200*/  USHF.R.U32.HI UR4, URZ, 0x2, UR5 ;  /* 0x000000023f047899 */ /* 0x000fc80008011605 */
[----:B------:R-:W-:-:S04]  /*2210*/  UIMAD UR6, UR4, -0xe, UR6 ;  /* 0xfffffff2040678a4 */ /* 0x000fc8000f8e0206 */
[----:B------:R-:W-:-:S04]  /*2220*/  ULEA UR6, UR6, UR41, 0x3 ;  /* 0x0000002906067291 */ /* 0x000fc8000f8e183f */
[----:B------:R-:W-:-:S06]  /*2230*/  UIADD3 UR6, UR6, 0x70, URZ ;  /* 0x0000007006067890 */ /* 0x000fcc000fffe03f */
[----:B------:R-:W-:-:S05]  /*2240*/  IMAD.U32 R3, RZ, RZ, UR6 ;  /* 0x00000006ff037e24 */ /* 0x000fca000f8e00ff */
[----:B------:R-:W-:-:S04]  /*2250*/  PRMT R0, R56, 0x654, R3 ;  /* 0x0000065438007816 */ /* 0x000fc80000000003 */
[----:B------:R1:W-:Y:S03]  /*2260*/  SYNCS.ARRIVE.TRANS64.RED.A1T0 RZ, [R0+URZ], RZ ;  /* 0x000000ff00ff79a7 */ /* 0x0003e6000810043f */
.L_x_37:
[----:B------:R-:W-:Y:S05]  /*2270*/  BSYNC B0 ;  /* 0x0000000000007941 */ /* 0x000fea0003800000 */
.L_x_36:
[----:B------:R-:W-:Y:S05]  /*2280*/  @P1 BRA `(.L_x_34) ;  /* 0x0000000000041947 */ /* 0x000fea0003800000 */
[----:B------:R-:W-:Y:S01]  /*2290*/  BPT.TRAP 0x1 ;  /* 0x000000040000795c */ /* 0x000fe20000300000 */
.L_x_34:
[----:B-1----:R-:W-:Y:S01]  /*22a0*/  SHF.L.U32 R0, R73, 0x1f, RZ ;  /* 0x0000001f49007819 */ /* 0x002fe200000006ff */
[----:B------:R-:W-:Y:S01]  /*22b0*/  UIADD3 UR38, UR46, UR38, URZ ;  /* 0x000000262e267290 */ /* 0x000fe2000fffe03f */
[----:B------:R-:W1:Y:S01]  /*22c0*/  LDC R7, c[0x0][0x288] ;  /* 0x0000a200ff077b82 */ /* 0x000e620000000800 */
[----:B------:R-:W-:Y:S01]  /*22d0*/  UISETP.GE.U32.AND UP1, UPT, UR46, 0xe, UPT ;  /* 0x0000000e2e00788c */ /* 0x000fe2000bf26070 */
[----:B------:R-:W-:Y:S01]  /*22e0*/  IMAD.SHL.U32 R8, R62, 0x2, RZ ;  /* 0x000000023e087824 */ /* 0x000fe200078e00ff */
[----:B------:R-:W-:Y:S02]  /*22f0*/  UISETP.GT.U32.AND UP0, UPT, UR38, 0xd, UPT ;  /* 0x0000000d2600788c */ /* 0x000fe4000bf04070 */
[----:B------:R-:W-:Y:S02]  /*2300*/  USHF.R.U32.HI UR4, URZ, 0x1, UR38 ;  /* 0x000000013f047899 */ /* 0x000fe40008011626 */
[----:B------:R-:W-:Y:S01]  /*2310*/  UISETP.LT.U32.AND UP0, UPT, UR46, 0xe, UP0 ;  /* 0x0000000e2e00788c */ /* 0x000fe20008701070 */
[----:B------:R-:W2:Y:S01]  /*2320*/  SYNCS.PHASECHK.TRANS64.TRYWAIT P0, [R63+UR42+0x10], R0 ;  /* 0x000010003f0075a7 */ /* 0x000ea2000800016a */
[----:B------:R-:W-:Y:S01]  /*2330*/  UIMAD.WIDE.U32 UR4, UR4, -0x6db6db6d, URZ ;  /* 0x92492493040478a5 */ /* 0x000fe2000f8e003f */
[----:B------:R-:W-:Y:S01]  /*2340*/  SHF.R.S32.HI R9, RZ, 0x1f, R8 ;  /* 0x0000001fff097819 */ /* 0x000fe20000011408 */
[----:B------:R-:W-:-:S02]  /*2350*/  USEL UR6, URZ, 0x1, !UP0 ;  /* 0x000000013f067887 */ /* 0x000fc4000c000000 */
[----:B------:R-:W-:Y:S02]  /*2360*/  USHF.R.U32.HI UR4, URZ, 0x2, UR5 ;  /* 0x000000023f047899 */ /* 0x000fe40008011605 */
[----:B------:R-:W-:Y:S02]  /*2370*/  ULOP3.LUT UR39, UR39, UR6, URZ, 0x3c, !UPT ;  /* 0x0000000627277292 */ /* 0x000fe4000f8e3c3f */
[----:B------:R-:W-:Y:S02]  /*2380*/  UIMAD UR38, UR4, -0xe, UR38 ;  /* 0xfffffff2042678a4 */ /* 0x000fe4000f8e0226 */
[----:B------:R-:W-:Y:S01]  /*2390*/  @UP1 ULOP3.LUT UR39, UR39, 0x1, UR4, 0x78, !UPT ;  /* 0x0000000127271892 */ /* 0x000fe2000f8e7804 */
[----:B-12---:R-:W-:Y:S11]  /*23a0*/  @!P0 BRA `(.L_x_38) ;  /* 0x0000004000988947 */ /* 0x006ff60003800000 */
.L_x_138:
[----:B-1----:R-:W-:Y:S01]  /*23b0*/  IMAD.SHL.U32 R0, R19, 0x40, RZ ;  /* 0x0000004013007824 */ /* 0x002fe200078e00ff */
[----:B------:R-:W-:Y:S01]  /*23c0*/  ULDC UR6, c[0x0][0x284] ;  /* 0x0000a10000067ab9 */ /* 0x000fe20000000800 */
[----:B------:R-:W-:Y:S01]  /*23d0*/  IMAD.SHL.U32 R14, R22, 0x40, RZ ;  /* 0x00000040160e7824 */ /* 0x000fe200078e00ff */
[----:B------:R-:W-:Y:S01]  /*23e0*/  SHF.R.S32.HI R11, RZ, 0x1f, R2 ;  /* 0x0000001fff0b7819 */ /* 0x000fe20000011402 */
[----:B------:R-:W-:Y:S01]  /*23f0*/  ULDC.64 UR4, c[0x0][0x5d0] ;  /* 0x0001740000047ab9 */ /* 0x000fe20000000a00 */
[----:B------:R-:W-:Y:S01]  /*2400*/  ISETP.GE.AND P0, PT, R0, UR6, PT ;  /* 0x0000000600007c0c */ /* 0x000fe2000bf06270 */
[----:B------:R-:W-:Y:S01]  /*2410*/  IMAD.WIDE.U32 R4, R2, UR4, R8 ;  /* 0x0000000402047c25 */ /* 0x000fe2000f8e0008 */
[----:B------:R-:W-:Y:S02]  /*2420*/  SHF.R.S32.HI R15, RZ, 0x1f, R14 ;  /* 0x0000001fff0f7819 */ /* 0x000fe4000001140e */
[C---:B------:R-:W-:Y:S01]  /*2430*/  ISETP.GE.OR P0, PT, R14.reuse, R7, P0 ;  /* 0x000000070e00720c */ /* 0x040fe20000706670 */
[----:B------:R-:W-:Y:S01]  /*2440*/  IMAD R3, R11, UR4, RZ ;  /* 0x000000040b037c24 */ /* 0x000fe2000f8e02ff */
[----:B------:R-:W-:-:S03]  /*2450*/  IADD3 R4, P1, R14, R4, RZ ;  /* 0x000000040e047210 */ /* 0x000fc60007f3e0ff */
[----:B------:R-:W-:-:S05]  /*2460*/  IMAD R3, R2, UR5, R3 ;  /* 0x0000000502037c24 */ /* 0x000fca000f8e0203 */
[----:B------:R-:W-:-:S03]  /*2470*/  IADD3.X R5, R15, R5, R3, P1, !PT ;  /* 0x000000050f057210 */ /* 0x000fc60000ffe403 */
[----:B------:R-:W-:Y:S05]  /*2480*/  @P0 BRA `(.L_x_39) ;  /* 0x0000002000b00947 */ /* 0x000fea0003800000 */
[----:B------:R-:W1:Y:S01]  /*2490*/  LDC.64 R76, c[0x0][0x5c8] ;  /* 0x00017200ff4c7b82 */ /* 0x000e620000000a00 */
[----:B-----5:R-:W-:Y:S01]  /*24a0*/  FSETP.NEU.AND P0, PT, R59, RZ, PT ;  /* 0x000000ff3b00720b */ /* 0x020fe20003f0d000 */
[----:B------:R-:W-:Y:S01]  /*24b0*/  IMAD R3, R62, -0x2, R7 ;  /* 0xfffffffe3e037824 */ /* 0x000fe200078e0207 */
[----:B------:R-:W-:Y:S01]  /*24c0*/  BSSY B0, `(.L_x_39) ;  /* 0x0000228000007945 */ /* 0x000fe20003800000 */
[----:B------:R-:W-:-:S04]  /*24d0*/  IMAD.WIDE R68, R19, 0x40, R60 ;  /* 0x0000004013447825 */ /* 0x000fc800078e023c */
[----:B------:R-:W-:Y:S02]  /*24e0*/  IMAD.IADD R3, R3, 0x1, -R14 ;  /* 0x0000000103037824 */ /* 0x000fe400078e0a0e */
[----:B------:R-:W-:-:S03]  /*24f0*/  IMAD.IADD R0, R67, 0x1, -R0 ;  /* 0x0000000143007824 */ /* 0x000fc600078e0a00 */
[----:B------:R-:W-:-:S04]  /*2500*/  ISETP.GT.AND P2, PT, R3, RZ, PT ;  /* 0x000000ff0300720c */ /* 0x000fc80003f44270 */
[----:B------:R-:W-:Y:S01]  /*2510*/  ISETP.GT.AND P1, PT, R0, RZ, P2 ;  /* 0x000000ff0000720c */ /* 0x000fe20001724270 */
[-C--:B-1----:R-:W-:Y:S02]  /*2520*/  IMAD R6, R69, R76.reuse, RZ ;  /* 0x0000004c45067224 */ /* 0x082fe400078e02ff */
[----:B------:R-:W-:-:S04]  /*2530*/  IMAD.WIDE.U32 R70, R68, R76, R4 ;  /* 0x0000004c44467225 */ /* 0x000fc800078e0004 */
[----:B------:R-:W-:-:S04]  /*2540*/  IMAD R5, R68, R77, R6 ;  /* 0x0000004d44057224 */ /* 0x000fc800078e0206 */
[----:B------:R-:W-:Y:S01]  /*2550*/  IMAD.IADD R7, R71, 0x1, R5 ;  /* 0x0000000147077824 */ /* 0x000fe200078e0205 */
[----:B------:R-:W-:Y:S06]  /*2560*/  @!P0 BRA `(.L_x_40) ;  /* 0x0000001400e48947 */ /* 0x000fec0003800000 */
[----:B------:R-:W1:Y:S01]  /*2570*/  LDC.64 R74, c[0x0][0x5b8] ;  /* 0x00016e00ff4a7b82 */ /* 0x000e620000000a00 */
[----:B------:R-:W-:-:S07]  /*2580*/  ULDC.64 UR4, c[0x0][0x5c0] ;  /* 0x0001700000047ab9 */ /* 0x000fce0000000a00 */
[----:B------:R-:W2:Y:S08]  /*2590*/  LDC.64 R78, c[0x0][0x5b0] ;  /* 0x00016c00ff4e7b82 */ /* 0x000eb00000000a00 */
[----:B------:R-:W0:Y:S01]  /*25a0*/  LDC.64 R80, c[0x0][0x5a8] ;  /* 0x00016a00ff507b82 */ /* 0x000e220000000a00 */
[-C--:B-1----:R-:W-:Y:S02]  /*25b0*/  IMAD R6, R11, R74.reuse, RZ ;  /* 0x0000004a0b067224 */ /* 0x082fe400078e02ff */
[----:B------:R-:W-:-:S04]  /*25c0*/  IMAD.WIDE.U32 R4, R2, R74, R8 ;  /* 0x0000004a02047225 */ /* 0x000fc800078e0008 */
[----:B------:R-:W-:Y:S01]  /*25d0*/  IMAD R71, R2, R75, R6 ;  /* 0x0000004b02477224 */ /* 0x000fe200078e0206 */
[----:B------:R-:W-:Y:S01]  /*25e0*/  IADD3 R10, P0, R14, R4, RZ ;  /* 0x000000040e0a7210 */ /* 0x000fe20007f1e0ff */
[----:B--2---:R-:W-:-:S03]  /*25f0*/  IMAD R4, R69, R78, RZ ;  /* 0x0000004e45047224 */ /* 0x004fc600078e02ff */
[----:B------:R-:W-:Y:S01]  /*2600*/  IADD3.X R11, R15, R5, R71, P0, !PT ;  /* 0x000000050f0b7210 */ /* 0x000fe200007fe447 */
[C---:B------:R-:W-:Y:S02]  /*2610*/  IMAD R75, R68.reuse, R79, R4 ;  /* 0x0000004f444b7224 */ /* 0x040fe400078e0204 */
[----:B------:R-:W-:-:S04]  /*2620*/  IMAD.WIDE.U32 R4, R68, R78, R10 ;  /* 0x0000004e44047225 */ /* 0x000fc800078e000a */
[----:B------:R-:W-:Y:S01]  /*2630*/  IMAD.IADD R5, R5, 0x1, R75 ;  /* 0x0000000105057824 */ /* 0x000fe200078e024b */
[----:B0-----:R-:W-:-:S04]  /*2640*/  LEA R12, P0, R4, R80, 0x1 ;  /* 0x00000050040c7211 */ /* 0x001fc800078008ff */
[----:B------:R-:W-:-:S05]  /*2650*/  LEA.HI.X R13, R4, R81, R5, 0x1, P0 ;  /* 0x00000051040d7211 */ /* 0x000fca00000f0c05 */
[----:B------:R-:W2:Y:S01]  /*2660*/  @P1 LDG.E.LTC128B.U16 R19, desc[UR36][R12.64] ;  /* 0x000000240c131981 */ /* 0x000ea2000c1e1520 */
[----:B------:R-:W-:Y:S01]  /*2670*/  IMAD.WIDE.U32 R4, R68, R78, R14 ;  /* 0x0000004e44047225 */ /* 0x000fe200078e000e */
[----:B------:R-:W-:Y:S02]  /*2680*/  BSSY B1, `(.L_x_41) ;  /* 0x0000015000017945 */ /* 0x000fe40003800000 */
[----:B------:R-:W-:-:S04]  /*2690*/  IADD3 R20, P0, R8, R4, RZ ;  /* 0x0000000408147210 */ /* 0x000fc80007f1e0ff */
[----:B------:R-:W-:Y:S02]  /*26a0*/  IADD3.X R21, R9, R75, R5, P0, !PT ;  /* 0x0000004b09157210 */ /* 0x000fe400007fe405 */
[----:B------:R-:W-:Y:S01]  /*26b0*/  LEA R6, P0, R70, UR4, 0x1 ;  /* 0x0000000446067c11 */ /* 0x000fe2000f8008ff */
[----:B------:R-:W-:-:S03]  /*26c0*/  IMAD.WIDE.U32 R20, R2, R74, R20 ;  /* 0x0000004a02147225 */ /* 0x000fc600078e0014 */
[----:B------:R-:W-:Y:S02]  /*26d0*/  LEA.HI.X R7, R70, UR5, R7, 0x1, P0 ;  /* 0x0000000546077c11 */ /* 0x000fe400080f0c07 */
[----:B------:R-:W-:-:S04]  /*26e0*/  ISETP.GT.AND P0, PT, R3, 0x1, PT ;  /* 0x000000010300780c */ /* 0x000fc80003f04270 */
[----:B------:R-:W-:Y:S01]  /*26f0*/  ISETP.GT.AND P3, PT, R0, RZ, P0 ;  /* 0x000000ff0000720c */ /* 0x000fe20000764270 */
[----:B--2---:R-:W-:-:S05]  /*2700*/  HADD2.F32 R4, -RZ, R19.H0_H0 ;  /* 0x20000013ff047230 */ /* 0x004fca0000004100 */
[----:B------:R-:W-:Y:S01]  /*2710*/  FMUL R5, R4, R59 ;  /* 0x0000003b04057220 */ /* 0x000fe20000400000 */
[----:B------:R-:W-:-:S03]  /*2720*/  LEA R4, P4, R20, R80, 0x1 ;  /* 0x0000005014047211 */ /* 0x000fc600078808ff */
[----:B------:R-:W-:-:S05]  /*2730*/  FFMA R5, R24, R58, R5 ;  /* 0x0000003a18057223 */ /* 0x000fca0000000005 */
[----:B------:R-:W-:Y:S01]  /*2740*/  F2FP.F16.F32.PACK_AB R12, RZ, R5 ;  /* 0x00000005ff0c723e */ /* 0x000fe200000000ff */
[----:B------:R-:W-:-:S03]  /*2750*/  IMAD.IADD R5, R71, 0x1, R21 ;  /* 0x0000000147057824 */ /* 0x000fc600078e0215 */
[----:B------:R-:W-:Y:S01]  /*2760*/  PRMT R13, R12, 0x7610, R13 ;  /* 0x000076100c0d7816 */ /* 0x000fe2000000000d */
[----:B------:R-:W-:Y:S01]  /*2770*/  IMAD.SHL.U32 R12, R78, 0x8, RZ ;  /* 0x000000084e0c7824 */ /* 0x000fe200078e00ff */
[----:B------:R-:W-:-:S03]  /*2780*/  LEA.HI.X R5, R20, R81, R5, 0x1, P4 ;  /* 0x0000005114057211 */ /* 0x000fc600020f0c05 */
[----:B------:R0:W-:Y:S02]  /*2790*/  @P1 STG.E.U16 desc[UR36][R6.64], R13 ;  /* 0x0000000d06001986 */ /* 0x0001e4000c101524 */
[----:B0-----:R-:W-:Y:S01]  /*27a0*/  SHF.L.U64.HI R13, R78, 0x3, R79 ;  /* 0x000000034e0d7819 */ /* 0x001fe2000001024f */
[----:B------:R-:W-:Y:S06]  /*27b0*/  @!P3 BRA `(.L_x_42) ;  /* 0x000000000004b947 */ /* 0x000fec0003800000 */
[----:B------:R0:W5:Y:S02]  /*27c0*/  LDG.E.LTC128B.U16 R19, desc[UR36][R4.64+0x2] ;  /* 0x0000022404137981 */ /* 0x000164000c1e1520 */
.L_x_42:
[----:B------:R-:W-:Y:S05]  /*27d0*/  BSYNC B1 ;  /* 0x0000000000017941 */ /* 0x000fea0003800000 */
.L_x_41:
[----:B-----5:R-:W-:Y:S01]  /*27e0*/  HADD2.F32 R20, -RZ, R19.H0_H0 ;  /* 0x20000013ff147230 */ /* 0x020fe20000004100 */
[----:B------:R-:W-:Y:S01]  /*27f0*/  ISETP.GT.AND P2, PT, R0, 0x8, P2 ;  /* 0x000000080000780c */ /* 0x000fe20001744270 */
[----:B------:R-:W-:-:S04]  /*2800*/  IMAD.WIDE.U32 R68, R68, R78, R12 ;  /* 0x0000004e44447225 */ /* 0x000fc800078e000c */
[----:B------:R-:W-:Y:S01]  /*2810*/  FMUL R20, R20, R59 ;  /* 0x0000003b14147220 */ /* 0x000fe20000400000 */
[----:B------:R-:W-:Y:S01]  /*2820*/  IMAD.IADD R75, R75, 0x1, R69 ;  /* 0x000000014b4b7824 */ /* 0x000fe200078e0245 */
[----:B------:R-:W-:Y:S02]  /*2830*/  IADD3 R10, P1, R10, R68, RZ ;  /* 0x000000440a0a7210 */ /* 0x000fe40007f3e0ff */
[----:B------:R-:W-:-:S03]  /*2840*/  FFMA R20, R25, R58, R20 ;  /* 0x0000003a19147223 */ /* 0x000fc60000000014 */
[----:B------:R-:W-:Y:S01]  /*2850*/  IMAD.X R11, R75, 0x1, R11, P1 ;  /* 0x000000014b0b7824 */ /* 0x000fe200008e060b */
[C---:B------:R-:W-:Y:S02]  /*2860*/  LEA R12, P1, R10.reuse, R80, 0x1 ;  /* 0x000000500a0c7211 */ /* 0x040fe400078208ff */
[----:B------:R-:W-:Y:S02]  /*2870*/  F2FP.F16.F32.PACK_AB R20, RZ, R20 ;  /* 0x00000014ff14723e */ /* 0x000fe400000000ff */
[----:B------:R-:W-:-:S03]  /*2880*/  LEA.HI.X R13, R10, R81, R11, 0x1, P1 ;  /* 0x000000510a0d7211 */ /* 0x000fc600008f0c0b */
[----:B------:R1:W-:Y:S04]  /*2890*/  @P3 STG.E.U16 desc[UR36][R6.64+0x2], R20 ;  /* 0x0000021406003986 */ /* 0x0003e8000c101524 */
[----:B------:R-:W2:Y:S01]  /*28a0*/  @P2 LDG.E.LTC128B.U16 R19, desc[UR36][R12.64] ;  /* 0x000000240c132981 */ /* 0x000ea2000c1e1520 */
[----:B------:R-:W-:Y:S01]  /*28b0*/  IADD3 R14, P1, P3, R8, R68, R14 ;  /* 0x00000044080e7210 */ /* 0x000fe20007b3e00e */
[----:B------:R-:W-:Y:S01]  /*28c0*/  BSSY B1, `(.L_x_43) ;  /* 0x0000011000017945 */ /* 0x000fe20003800000 */
[C---:B------:R-:W-:Y:S02]  /*28d0*/  SHF.L.U64.HI R11, R76.reuse, 0x4, R77 ;  /* 0x000000044c0b7819 */ /* 0x040fe4000001024d */
[----:B------:R-:W-:Y:S02]  /*28e0*/  IADD3.X R15, R9, R75, R15, P1, P3 ;  /* 0x0000004b090f7210 */ /* 0x000fe40000fe640f */
[----:B------:R-:W-:-:S02]  /*28f0*/  LEA R10, P1, R76, R6, 0x4 ;  /* 0x000000064c0a7211 */ /* 0x000fc400078220ff */
[----:B------:R-:W-:Y:S01]  /*2900*/  ISETP.GT.AND P0, PT, R0, 0x8, P0 ;  /* 0x000000080000780c */ /* 0x000fe20000704270 */
[----:B------:R-:W-:-:S04]  /*2910*/  IMAD.WIDE.U32 R14, R2, R74, R14 ;  /* 0x0000004a020e7225 */ /* 0x000fc800078e000e */
[----:B------:R-:W-:Y:S02]  /*2920*/  IMAD.X R11, R11, 0x1, R7, P1 ;  /* 0x000000010b0b7824 */ /* 0x000fe400008e0607 */
[----:B------:R-:W-:Y:S02]  /*2930*/  IMAD.IADD R2, R71, 0x1, R15 ;  /* 0x0000000147027824 */ /* 0x000fe400078e020f */
[----:B--2---:R-:W-:-:S05]  /*2940*/  HADD2.F32 R8, -RZ, R19.H0_H0 ;  /* 0x20000013ff087230 */ /* 0x004fca0000004100 */
[----:B------:R-:W-:Y:S01]  /*2950*/  FMUL R9, R8, R59 ;  /* 0x0000003b08097220 */ /* 0x000fe20000400000 */
[----:B------:R-:W-:-:S03]  /*2960*/  LEA R8, P3, R14, R80, 0x1 ;  /* 0x000000500e087211 */ /* 0x000fc600078608ff */
[----:B------:R-:W-:-:S05]  /*2970*/  FFMA R9, R26, R58, R9 ;  /* 0x0000003a1a097223 */ /* 0x000fca0000000009 */
[----:B------:R-:W-:Y:S02]  /*2980*/  F2FP.F16.F32.PACK_AB R12, RZ, R9 ;  /* 0x00000009ff0c723e */ /* 0x000fe400000000ff */
[----:B------:R-:W-:-:S03]  /*2990*/  LEA.HI.X R9, R14, R81, R2, 0x1, P3 ;  /* 0x000000510e097211 */ /* 0x000fc600018f0c02 */
[----:B------:R1:W-:Y:S01]  /*29a0*/  @P2 STG.E.U16 desc[UR36][R10.64], R12 ;  /* 0x0000000c0a002986 */ /* 0x0003e2000c101524 */
[----:B------:R-:W-:Y:S05]  /*29b0*/  @!P0 BRA `(.L_x_44) ;  /* 0x0000000000048947 */ /* 0x000fea0003800000 */
[----:B------:R2:W5:Y:S02]  /*29c0*/  LDG.E.LTC128B.U16 R19, desc[UR36][R8.64+0x2] ;  /* 0x0000022408137981 */ /* 0x000564000c1e1520 */
.L_x_44:
[----:B------:R-:W-:Y:S05]  /*29d0*/  BSYNC B1 ;  /* 0x0000000000017941 */ /* 0x000fea0003800000 */
.L_x_43:
[----:B-----5:R-:W-:Y:S01]  /*29e0*/  HADD2.F32 R2, -RZ, R19.H0_H0 ;  /* 0x20000013ff027230 */ /* 0x020fe20000004100 */
[----:B------:R-:W-:Y:S01]  /*29f0*/  ISETP.GT.AND P1, PT, R3, 0x8, PT ;  /* 0x000000080300780c */ /* 0x000fe20003f24270 */
[----:B------:R-:W-:Y:S03]  /*2a00*/  BSSY B1, `(.L_x_45) ;  /* 0x0000008000017945 */ /* 0x000fe60003800000 */
[----:B------:R-:W-:Y:S01]  /*2a10*/  FMUL R2, R2, R59 ;  /* 0x0000003b02027220 */ /* 0x000fe20000400000 */
[----:B------:R-:W-:-:S03]  /*2a20*/  ISETP.GT.AND P2, PT, R0, RZ, P1 ;  /* 0x000000ff0000720c */ /* 0x000fc60000f44270 */
[----:B------:R-:W-:-:S05]  /*2a30*/  FFMA R2, R27, R58, R2 ;  /* 0x0000003a1b027223 */ /* 0x000fca0000000002 */
[----:B------:R-:W-:-:S05]  /*2a40*/  F2FP.F16.F32.PACK_AB R2, RZ, R2 ;  /* 0x00000002ff02723e */ /* 0x000fca00000000ff */
[----:B------:R3:W-:Y:S01]  /*2a50*/  @P0 STG.E.U16 desc[UR36][R10.64+0x2], R2 ;  /* 0x000002020a000986 */ /* 0x0007e2000c101524 */
[----:B------:R-:W-:Y:S05]  /*2a60*/  @!P2 BRA `(.L_x_46) ;  /* 0x000000000004a947 */ /* 0x000fea0003800000 */
[----:B------:R4:W5:Y:S02]  /*2a70*/  LDG.E.LTC128B.U16 R19, desc[UR36][R4.64+0x10] ;  /* 0x0000102404137981 */ /* 0x000964000c1e1520 */
.L_x_46:
[----:B------:R-:W-:Y:S05]  /*2a80*/  BSYNC B1 ;  /* 0x0000000000017941 */ /* 0x000fea0003800000 */
.L_x_45:
[----:B---3-5:R-:W-:Y:S01]  /*2a90*/  HADD2.F32 R2, -RZ, R19.H0_H0 ;  /* 0x20000013ff027230 */ /* 0x028fe20000004100 */
        /* <DEDUP_REMOVED lines=9> */
.L_x_48:
[----:B------:R-:W-:Y:S05]  /*2b30*/  BSYNC B1 ;  /* 0x0000000000017941 */ /* 0x000fea0003800000 */
.L_x_47:
[----:B-----5:R-:W-:Y:S01]  /*2b40*/  HADD2.F32 R2, -RZ, R19.H0_H0 ;  /* 0x20000013ff027230 */ /* 0x020fe20000004100 */
[----:B------:R-:W-:Y:S01]  /*2b50*/  ISETP.GT.AND P1, PT, R0, 0x8, P1 ;  /* 0x000000080000780c */ /* 0x000fe20000f24270 */
[----:B------:R-:W-:Y:S03]  /*2b60*/  BSSY B1, `(.L_x_49) ;  /* 0x0000007000017945 */ /* 0x000fe60003800000 */
[----:B------:R-:W-:-:S04]  /*2b70*/  FMUL R2, R2, R59 ;  /* 0x0000003b02027220 */ /* 0x000fc80000400000 */
[----:B------:R-:W-:-:S05]  /*2b80*/  FFMA R2, R29, R58, R2 ;  /* 0x0000003a1d027223 */ /* 0x000fca0000000002 */
[----:B------:R-:W-:-:S05]  /*2b90*/  F2FP.F16.F32.PACK_AB R2, RZ, R2 ;  /* 0x00000002ff02723e */ /* 0x000fca00000000ff */
[----:B------:R0:W-:Y:S01]  /*2ba0*/  @P3 STG.E.U16 desc[UR36][R6.64+0x12], R2 ;  /* 0x0000120206003986 */ /* 0x0001e2000c101524 */
[----:B------:R-:W-:Y:S05]  /*2bb0*/  @!P1 BRA `(.L_x_50) ;  /* 0x0000000000049947 */ /* 0x000fea0003800000 */
[----:B------:R0:W5:Y:S02]  /*2bc0*/  LDG.E.LTC128B.U16 R19, desc[UR36][R8.64+0x10] ;  /* 0x0000102408137981 */ /* 0x000164000c1e1520 */
.L_x_50:
[----:B------:R-:W-:Y:S05]  /*2bd0*/  BSYNC B1 ;  /* 0x0000000000017941 */ /* 0x000fea0003800000 */
.L_x_49:
[----:B0----5:R-:W-:Y:S01]  /*2be0*/  HADD2.F32 R2, -RZ, R19.H0_H0 ;  /* 0x20000013ff027230 */ /* 0x021fe20000004100 */
[----:B------:R-:W-:Y:S01]  /*2bf0*/  ISETP.GT.AND P0, PT, R0, 0x8, P0 ;  /* 0x000000080000780c */ /* 0x000fe20000704270 */
[----:B------:R-:W-:Y:S03]  /*2c00*/  BSSY B1, `(.L_x_51) ;  /* 0x0000007000017945 */ /* 0x000fe60003800000 */
[----:B---3--:R-:W-:-:S04]  /*2c10*/  FMUL R13, R2, R59 ;  /* 0x0000003b020d7220 */ /* 0x008fc80000400000 */
[----:B------:R-:W-:-:S05]  /*2c20*/  FFMA R13, R30, R58, R13 ;  /* 0x0000003a1e0d7223 */ /* 0x000fca000000000d */
[----:B------:R-:W-:-:S05]  /*2c30*/  F2FP.F16.F32.PACK_AB R13, RZ, R13 ;  /* 0x0000000dff0d723e */ /* 0x000fca00000000ff */
[----:B------:R0:W-:Y:S01]  /*2c40*/  @P1 STG.E.U16 desc[UR36][R10.64+0x10], R13 ;  /* 0x0000100d0a001986 */ /* 0x0001e2000c101524 */
[----:B------:R-:W-:Y:S05]  /*2c50*/  @!P0 BRA `(.L_x_52) ;  /* 0x0000000000048947 */ /* 0x000fea0003800000 */
[----:B------:R3:W5:Y:S02]  /*2c60*/  LDG.E.LTC128B.U16 R19, desc[UR36][R8.64+0x12] ;  /* 0x0000122408137981 */ /* 0x000764000c1e1520 */
.L_x_52:
[----:B------:R-:W-:Y:S05]  /*2c70*/  BSYNC B1 ;  /* 0x0000000000017941 */ /* 0x000fea0003800000 */
.L_x_51:
        /* <DEDUP_REMOVED lines=10> */
.L_x_54:
[----:B------:R-:W-:Y:S05]  /*2d20*/  BSYNC B1 ;  /* 0x0000000000017941 */ /* 0x000fea0003800000 */
.L_x_53:
[----:B0----5:R-:W-:Y:S01]  /*2d30*/  HADD2.F32 R2, -RZ, R19.H0_H0 ;  /* 0x20000013ff027230 */ /* 0x021fe20000004100 */
        /* <DEDUP_REMOVED lines=9> */
.L_x_56:
[----:B------:R-:W-:Y:S05]  /*2dd0*/  BSYNC B1 ;  /* 0x0000000000017941 */ /* 0x000fea0003800000 */
.L_x_55:
        /* <DEDUP_REMOVED lines=9> */
.L_x_58:
[----:B------:R-:W-:Y:S05]  /*2e70*/  BSYNC B1 ;  /* 0x0000000000017941 */ /* 0x000fea0003800000 */
.L_x_57:
[----:B0----5:R-:W-:Y:S01]  /*2e80*/  HADD2.F32 R2, -RZ, R19.H0_H0 ;  /* 0x20000013ff027230 */ /* 0x021fe20000004100 */
        /* <DEDUP_REMOVED lines=8> */
.L_x_60:
[----:B------:R-:W-:Y:S05]  /*2f10*/  BSYNC B1 ;  /* 0x0000000000017941 */ /* 0x000fea0003800000 */
.L_x_59:
        /* <DEDUP_REMOVED lines=10> */
.L_x_62:
[----:B------:R-:W-:Y:S05]  /*2fc0*/  BSYNC B1 ;  /* 0x0000000000017941 */ /* 0x000fea0003800000 */
.L_x_61:
        /* <DEDUP_REMOVED lines=10> */
.L_x_64:
[----:B------:R-:W-:Y:S05]  /*3070*/  BSYNC B1 ;  /* 0x0000000000017941 */ /* 0x000fea0003800000 */
.L_x_63:
        /* <DEDUP_REMOVED lines=9> */
.L_x_66:
[----:B------:R-:W-:Y:S05]  /*3110*/  BSYNC B1 ;  /* 0x0000000000017941 */ /* 0x000fea0003800000 */
.L_x_65:
        /* <DEDUP_REMOVED lines=9> */
.L_x_68:
[----:B------:R-:W-:Y:S05]  /*31b0*/  BSYNC B1 ;  /* 0x0000000000017941 */ /* 0x000fea0003800000 */
.L_x_67:
        /* <DEDUP_REMOVED lines=10> */
.L_x_70:
[----:B------:R-:W-:Y:S05]  /*3260*/  BSYNC B1 ;  /* 0x0000000000017941 */ /* 0x000fea0003800000 */
.L_x_69:
        /* <DEDUP_REMOVED lines=10> */
.L_x_72:
[----:B------:R-:W-:Y:S05]  /*3310*/  BSYNC B1 ;  /* 0x0000000000017941 */ /* 0x000fea0003800000 */
.L_x_71:
        /* <DEDUP_REMOVED lines=9> */
.L_x_74:
[----:B------:R-:W-:Y:S05]  /*33b0*/  BSYNC B1 ;  /* 0x0000000000017941 */ /* 0x000fea0003800000 */
.L_x_73:
        /* <DEDUP_REMOVED lines=9> */
.L_x_76:
[----:B------:R-:W-:Y:S05]  /*3450*/  BSYNC B1 ;  /* 0x0000000000017941 */ /* 0x000fea0003800000 */
.L_x_75:
        /* <DEDUP_REMOVED lines=10> */
.L_x_78:
[----:B------:R-:W-:Y:S05]  /*3500*/  BSYNC B1 ;  /* 0x0000000000017941 */ /* 0x000fea0003800000 */
.L_x_77:
        /* <DEDUP_REMOVED lines=10> */
.L_x_80:
[----:B------:R-:W-:Y:S05]  /*35b0*/  BSYNC B1 ;  /* 0x0000000000017941 */ /* 0x000fea0003800000 */
.L_x_79:
        /* <DEDUP_REMOVED lines=9> */
.L_x_82:
[----:B------:R-:W-:Y:S05]  /*3650*/  BSYNC B1 ;  /* 0x0000000000017941 */ /* 0x000fea0003800000 */
.L_x_81:
        /* <DEDUP_REMOVED lines=9> */
.L_x_84:
[----:B------:R-:W-:Y:S05]  /*36f0*/  BSYNC B1 ;  /* 0x0000000000017941 */ /* 0x000fea0003800000 */
.L_x_83:
        /* <DEDUP_REMOVED lines=10> */
.L_x_86:
[----:B------:R-:W-:Y:S05]  /*37a0*/  BSYNC B1 ;  /* 0x0000000000017941 */ /* 0x000fea0003800000 */
.L_x_85:
        /* <DEDUP_REMOVED lines=10> */
.L_x_88:
[----:B------:R-:W-:Y:S05]  /*3850*/  BSYNC B1 ;  /* 0x0000000000017941 */ /* 0x000fea0003800000 */
.L_x_87:
        /* <DEDUP_REMOVED lines=9> */
.L_x_90:
[----:B------:R-:W-:Y:S05]  /*38f0*/  BSYNC B1 ;  /* 0x0000000000017941 */ /* 0x000fea0003800000 */
.L_x_89:
        /* <DEDUP_REMOVED lines=9> */
.L_x_92:
[----:B------:R-:W-:Y:S05]  /*3990*/  BSYNC B1 ;  /* 0x0000000000017941 */ /* 0x000fea0003800000 */
.L_x_91:
        /* <DEDUP_REMOVED lines=10> */
.L_x_94:
[----:B------:R-:W-:Y:S05]  /*3a40*/  BSYNC B1 ;  /* 0x0000000000017941 */ /* 0x000fea0003800000 */
.L_x_93:
[----:B0----5:R-:W-:Y:S01]  /*3a50*/  HADD2.F32 R2, -RZ, R19.H0_H0 ;  /* 0x20000013ff027230 */ /* 0x021fe20000004100 */
[----:B------:R-:W-:Y:S01]  /*3a60*/  ISETP.GT.AND P0, PT, R3, 0x39, PT ;  /* 0x000000390300780c */ /* 0x000fe20003f04270 */
[----:B------:R-:W-:Y:S01]  /*3a70*/  @P2 IMAD.MOV.U32 R3, RZ, RZ, R7 ;  /* 0x000000ffff032224 */ /* 0x000fe200078e0007 */
[----:B------:R-:W-:Y:S02]  /*3a80*/  BSSY B1, `(.L_x_95) ;  /* 0x0000009000017945 */ /* 0x000fe40003800000 */
[----:B------:R-:W-:Y:S01]  /*3a90*/  FMUL R13, R2, R59 ;  /* 0x0000003b020d7220 */ /* 0x000fe20000400000 */
[----:B------:R-:W-:Y:S01]  /*3aa0*/  @P2 IMAD.MOV.U32 R2, RZ, RZ, R6 ;  /* 0x000000ffff022224 */ /* 0x000fe200078e0006 */
[----:B------:R-:W-:Y:S02]  /*3ab0*/  ISETP.GT.AND P3, PT, R0, RZ, P0 ;  /* 0x000000ff0000720c */ /* 0x000fe40000764270 */
[----:B------:R-:W-:-:S05]  /*3ac0*/  FFMA R13, R52, R58, R13 ;  /* 0x0000003a340d7223 */ /* 0x000fca000000000d */
[----:B------:R-:W-:-:S05]  /*3ad0*/  F2FP.F16.F32.PACK_AB R13, RZ, R13 ;  /* 0x0000000dff0d723e */ /* 0x000fca00000000ff */
[----:B------:R0:W-:Y:S01]  /*3ae0*/  @P2 STG.E.U16 desc[UR36][R2.64+0x70], R13 ;  /* 0x0000700d02002986 */ /* 0x0001e2000c101524 */
[----:B------:R-:W-:Y:S05]  /*3af0*/  @!P3 BRA `(.L_x_96) ;  /* 0x000000000004b947 */ /* 0x000fea0003800000 */
[----:B------:R0:W5:Y:S02]  /*3b00*/  LDG.E.LTC128B.U16 R19, desc[UR36][R4.64+0x72] ;  /* 0x0000722404137981 */ /* 0x000164000c1e1520 */
.L_x_96:
[----:B------:R-:W-:Y:S05]  /*3b10*/  BSYNC B1 ;  /* 0x0000000000017941 */ /* 0x000fea0003800000 */
.L_x_95:
        /* <DEDUP_REMOVED lines=9> */
.L_x_98:
[----:B------:R-:W-:Y:S05]  /*3bb0*/  BSYNC B1 ;  /* 0x0000000000017941 */ /* 0x000fea0003800000 */
.L_x_97:
[----:B0----5:R-:W-:Y:S01]  /*3bc0*/  HADD2.F32 R2, -RZ, R19.H0_H0 ;  /* 0x20000013ff027230 */ /* 0x021fe20000004100 */
[----:B------:R-:W-:Y:S01]  /*3bd0*/  ISETP.GT.AND P0, PT, R0, 0x8, P0 ;  /* 0x000000080000780c */ /* 0x000fe20000704270 */
[----:B------:R-:W-:Y:S03]  /*3be0*/  BSSY B1, `(.L_x_99) ;  /* 0x000000a000017945 */ /* 0x000fe60003800000 */
[----:B------:R-:W-:Y:S01]  /*3bf0*/  FMUL R3, R2, R59 ;  /* 0x0000003b02037220 */ /* 0x000fe20000400000 */
[----:B------:R-:W-:-:S03]  /*3c00*/  @P1 IMAD.MOV.U32 R2, RZ, RZ, R10 ;  /* 0x000000ffff021224 */ /* 0x000fc600078e000a */
[----:B------:R-:W-:-:S05]  /*3c10*/  FFMA R3, R54, R58, R3 ;  /* 0x0000003a36037223 */ /* 0x000fca0000000003 */
[----:B------:R-:W-:-:S04]  /*3c20*/  F2FP.F16.F32.PACK_AB R3, RZ, R3 ;  /* 0x00000003ff03723e */ /* 0x000fc800000000ff */
[----:B----4-:R-:W-:Y:S01]  /*3c30*/  PRMT R4, R3, 0x7610, R4 ;  /* 0x0000761003047816 */ /* 0x010fe20000000004 */
[----:B------:R-:W-:-:S05]  /*3c40*/  @P1 IMAD.MOV.U32 R3, RZ, RZ, R11 ;  /* 0x000000ffff031224 */ /* 0x000fca00078e000b */
[----:B------:R0:W-:Y:S01]  /*3c50*/  @P1 STG.E.U16 desc[UR36][R2.64+0x70], R4 ;  /* 0x0000700402001986 */ /* 0x0001e2000c101524 */
[----:B------:R-:W-:Y:S05]  /*3c60*/  @!P0 BRA `(.L_x_100) ;  /* 0x0000000000048947 */ /* 0x000fea0003800000 */
[----:B------:R4:W5:Y:S02]  /*3c70*/  LDG.E.LTC128B.U16 R19, desc[UR36][R8.64+0x72] ;  /* 0x0000722408137981 */ /* 0x000964000c1e1520 */
.L_x_100:
[----:B------:R-:W-:Y:S05]  /*3c80*/  BSYNC B1 ;  /* 0x0000000000017941 */ /* 0x000fea0003800000 */
.L_x_99:
[----:B------:R-:W-:Y:S05]  /*3c90*/  @!P0 BRA `(.L_x_101) ;  /* 0x0000000800a88947 */ /* 0x000fea0003800000 */
[----:B-----5:R-:W-:-:S05]  /*3ca0*/  HADD2.F32 R0, -RZ, R19.H0_H0 ;  /* 0x20000013ff007230 */ /* 0x020fca0000004100 */
[----:B------:R-:W-:-:S04]  /*3cb0*/  FMUL R0, R0, R59 ;  /* 0x0000003b00007220 */ /* 0x000fc80000400000 */
[----:B------:R-:W-:-:S05]  /*3cc0*/  FFMA R0, R55, R58, R0 ;  /* 0x0000003a37007223 */ /* 0x000fca0000000000 */
[----:B------:R-:W-:-:S05]  /*3cd0*/  F2FP.F16.F32.PACK_AB R0, RZ, R0 ;  /* 0x00000000ff00723e */ /* 0x000fca00000000ff */
[----:B------:R0:W-:Y:S01]  /*3ce0*/  STG.E.U16 desc[UR36][R10.64+0x72], R0 ;  /* 0x000072000a007986 */ /* 0x0001e2000c101524 */
[----:B------:R-:W-:Y:S05]  /*3cf0*/  BRA `(.L_x_101) ;  /* 0x0000000800907947 */ /* 0x000fea0003800000 */
.L_x_40:
[----:B------:R-:W-:Y:S01]  /*3d00*/  ISETP.GT.AND P0, PT, R3, 0x1, PT ;  /* 0x000000010300780c */ /* 0x000fe20003f04270 */
[----:B------:R-:W-:Y:S01]  /*3d10*/  ULDC.64 UR4, c[0x0][0x5c0] ;  /* 0x0001700000047ab9 */ /* 0x000fe20000000a00 */
[-C--:B------:R-:W-:Y:S01]  /*3d20*/  FMUL R24, R24, R58.reuse ;  /* 0x0000003a18187220 */ /* 0x080fe20000400000 */
[-C--:B------:R-:W-:Y:S01]  /*3d30*/  FMUL R25, R25, R58.reuse ;  /* 0x0000003a19197220 */ /* 0x080fe20000400000 */
[----:B------:R-:W-:Y:S01]  /*3d40*/  ISETP.GT.AND P3, PT, R0, RZ, P0 ;  /* 0x000000ff0000720c */ /* 0x000fe20000764270 */
[-C--:B------:R-:W-:Y:S01]  /*3d50*/  FMUL R26, R26, R58.reuse ;  /* 0x0000003a1a1a7220 */ /* 0x080fe20000400000 */
[----:B------:R-:W-:Y:S01]  /*3d60*/  LEA R4, P4, R70, UR4, 0x1 ;  /* 0x0000000446047c11 */ /* 0x000fe2000f8808ff */
[----:B------:R-:W-:Y:S01]  /*3d70*/  FMUL R27, R27, R58 ;  /* 0x0000003a1b1b7220 */ /* 0x000fe20000400000 */
[----:B------:R-:W-:Y:S01]  /*3d80*/  F2FP.F16.F32.PACK_AB R24, RZ, R24 ;  /* 0x00000018ff18723e */ /* 0x000fe200000000ff */
[-C--:B------:R-:W-:Y:S01]  /*3d90*/  FMUL R28, R28, R58.reuse ;  /* 0x0000003a1c1c7220 */ /* 0x080fe20000400000 */
[----:B------:R-:W-:Y:S01]  /*3da0*/  LEA.HI.X R5, R70, UR5, R7, 0x1, P4 ;  /* 0x0000000546057c11 */ /* 0x000fe2000a0f0c07 */
[-C--:B------:R-:W-:Y:S01]  /*3db0*/  FMUL R29, R29, R58.reuse ;  /* 0x0000003a1d1d7220 */ /* 0x080fe20000400000 */
[----:B------:R-:W-:Y:S01]  /*3dc0*/  F2FP.F16.F32.PACK_AB R25, RZ, R25 ;  /* 0x00000019ff19723e */ /* 0x000fe200000000ff */
[-C--:B------:R-:W-:Y:S01]  /*3dd0*/  FMUL R30, R30, R58.reuse ;  /* 0x0000003a1e1e7220 */ /* 0x080fe20000400000 */
[----:B------:R-:W-:Y:S01]  /*3de0*/  SHF.L.U64.HI R77, R76, 0x4, R77 ;  /* 0x000000044c4d7819 */ /* 0x000fe2000001024d */
[----:B------:R-:W-:Y:S01]  /*3df0*/  @P1 STG.E.U16 desc[UR36][R4.64], R24 ;  /* 0x0000001804001986 */ /* 0x000fe2000c101524 */
[----:B------:R-:W-:Y:S01]  /*3e00*/  ISETP.GT.AND P1, PT, R3, 0x8, PT ;  /* 0x000000080300780c */ /* 0x000fe20003f24270 */
[----:B------:R-:W-:Y:S01]  /*3e10*/  FMUL R31, R31, R58 ;  /* 0x0000003a1f1f7220 */ /* 0x000fe20000400000 */
[----:B------:R-:W-:Y:S01]  /*3e20*/  ISETP.GT.AND P4, PT, R0, 0x8, P0 ;  /* 0x000000080000780c */ /* 0x000fe20000784270 */
[----:B------:R-:W-:Y:S01]  /*3e30*/  @P3 STG.E.U16 desc[UR36][R4.64+0x2], R25 ;  /* 0x0000021904003986 */ /* 0x000fe2000c101524 */
[----:B------:R-:W-:Y:S01]  /*3e40*/  LEA R6, P3, R76, R4, 0x4 ;  /* 0x000000044c067211 */ /* 0x000fe200078620ff */
[-C--:B------:R-:W-:Y:S01]  /*3e50*/  FMUL R32, R32, R58.reuse ;  /* 0x0000003a20207220 */ /* 0x080fe20000400000 */
[C---:B------:R-:W-:Y:S01]  /*3e60*/  ISETP.GT.AND P2, PT, R0.reuse, 0x8, P2 ;  /* 0x000000080000780c */ /* 0x040fe20001744270 */
[-C--:B------:R-:W-:Y:S01]  /*3e70*/  FMUL R33, R33, R58.reuse ;  /* 0x0000003a21217220 */ /* 0x080fe20000400000 */
[----:B------:R-:W-:Y:S01]  /*3e80*/  ISETP.GT.AND P0, PT, R3, 0x9, PT ;  /* 0x000000090300780c */ /* 0x000fe20003f04270 */
[----:B------:R-:W-:Y:S01]  /*3e90*/  IMAD.X R7, R77, 0x1, R5, P3 ;  /* 0x000000014d077824 */ /* 0x000fe200018e0605 */
[----:B------:R-:W-:Y:S01]  /*3ea0*/  ISETP.GT.AND P5, PT, R0, RZ, P1 ;  /* 0x000000ff0000720c */ /* 0x000fe20000fa4270 */
[-C--:B------:R-:W-:Y:S01]  /*3eb0*/  FMUL R34, R34, R58.reuse ;  /* 0x0000003a22227220 */ /* 0x080fe20000400000 */
[----:B------:R-:W-:Y:S01]  /*3ec0*/  ISETP.GT.AND P3, PT, R0, RZ, P0 ;  /* 0x000000ff0000720c */ /* 0x000fe20000764270 */
[----:B------:R-:W-:Y:S01]  /*3ed0*/  FMUL R35, R35, R58 ;  /* 0x0000003a23237220 */ /* 0x000fe20000400000 */
[----:B------:R-:W-:Y:S01]  /*3ee0*/  F2FP.F16.F32.PACK_AB R26, RZ, R26 ;  /* 0x0000001aff1a723e */ /* 0x000fe200000000ff */
[-C--:B------:R-:W-:Y:S01]  /*3ef0*/  FMUL R36, R36, R58.reuse ;  /* 0x0000003a24247220 */ /* 0x080fe20000400000 */
[----:B------:R-:W-:Y:S01]  /*3f00*/  F2FP.F16.F32.PACK_AB R27, RZ, R27 ;  /* 0x0000001bff1b723e */ /* 0x000fe200000000ff */
[----:B------:R-:W-:Y:S01]  /*3f10*/  FMUL R37, R37, R58 ;  /* 0x0000003a25257220 */ /* 0x000fe20000400000 */
[----:B------:R-:W-:Y:S01]  /*3f20*/  F2FP.F16.F32.PACK_AB R28, RZ, R28 ;  /* 0x0000001cff1c723e */ /* 0x000fe200000000ff */
[----:B------:R-:W-:Y:S01]  /*3f30*/  @P2 STG.E.U16 desc[UR36][R6.64], R26 ;  /* 0x0000001a06002986 */ /* 0x000fe2000c101524 */
[----:B------:R-:W-:Y:S01]  /*3f40*/  F2FP.F16.F32.PACK_AB R29, RZ, R29 ;  /* 0x0000001dff1d723e */ /* 0x000fe200000000ff */
[-C--:B------:R-:W-:Y:S01]  /*3f50*/  FMUL R38, R38, R58.reuse ;  /* 0x0000003a26267220 */ /* 0x080fe20000400000 */
[C---:B------:R-:W-:Y:S01]  /*3f60*/  ISETP.GT.AND P2, PT, R0.reuse, 0x8, P1 ;  /* 0x000000080000780c */ /* 0x040fe20000f44270 */
[----:B------:R-:W-:Y:S01]  /*3f70*/  @P4 STG.E.U16 desc[UR36][R6.64+0x2], R27 ;  /* 0x0000021b06004986 */ /* 0x000fe2000c101524 */
[----:B------:R-:W-:Y:S01]  /*3f80*/  ISETP.GT.AND P1, PT, R3, 0x10, PT ;  /* 0x000000100300780c */ /* 0x000fe20003f24270 */
[----:B------:R-:W-:Y:S01]  /*3f90*/  FMUL R39, R39, R58 ;  /* 0x0000003a27277220 */ /* 0x000fe20000400000 */
[----:B------:R-:W-:Y:S01]  /*3fa0*/  F2FP.F16.F32.PACK_AB R30, RZ, R30 ;  /* 0x0000001eff1e723e */ /* 0x000fe200000000ff */
[----:B------:R-:W-:Y:S01]  /*3fb0*/  @P5 STG.E.U16 desc[UR36][R4.64+0x10], R28 ;  /* 0x0000101c04005986 */ /* 0x000fe2000c101524 */
[----:B------:R-:W-:Y:S01]  /*3fc0*/  ISETP.GT.AND P4, PT, R0, RZ, P1 ;  /* 0x000000ff0000720c */ /* 0x000fe20000f84270 */
[-C--:B------:R-:W-:Y:S01]  /*3fd0*/  FMUL R40, R40, R58.reuse ;  /* 0x0000003a28287220 */ /* 0x080fe20000400000 */
[----:B------:R-:W-:Y:S01]  /*3fe0*/  F2FP.F16.F32.PACK_AB R31, RZ, R31 ;  /* 0x0000001fff1f723e */ /* 0x000fe200000000ff */
[----:B------:R-:W-:Y:S01]  /*3ff0*/  @P3 STG.E.U16 desc[UR36][R4.64+0x12], R29 ;  /* 0x0000121d04003986 */ /* 0x000fe2000c101524 */
[----:B------:R-:W-:Y:S01]  /*4000*/  ISETP.GT.AND P3, PT, R0, 0x8, P0 ;  /* 0x000000080000780c */ /* 0x000fe20000764270 */
[----:B------:R-:W-:Y:S01]  /*4010*/  FMUL R41, R41, R58 ;  /* 0x0000003a29297220 */ /* 0x000fe20000400000 */
[----:B------:R-:W-:Y:S01]  /*4020*/  ISETP.GT.AND P0, PT, R3, 0x11, PT ;  /* 0x000000110300780c */ /* 0x000fe20003f04270 */
[----:B------:R-:W-:Y:S01]  /*4030*/  @P2 STG.E.U16 desc[UR36][R6.64+0x10], R30 ;  /* 0x0000101e06002986 */ /* 0x000fe2000c101524 */
[----:B------:R-:W-:Y:S01]  /*4040*/  F2FP.F16.F32.PACK_AB R32, RZ, R32 ;  /* 0x00000020ff20723e */ /* 0x000fe200000000ff */
[-C--:B------:R-:W-:Y:S01]  /*4050*/  FMUL R42, R42, R58.reuse ;  /* 0x0000003a2a2a7220 */ /* 0x080fe20000400000 */
[C---:B------:R-:W-:Y:S01]  /*4060*/  ISETP.GT.AND P5, PT, R0.reuse, RZ, P0 ;  /* 0x000000ff0000720c */ /* 0x040fe200007a4270 */
[-C--:B------:R-:W-:Y:S01]  /*4070*/  FMUL R43, R43, R58.reuse ;  /* 0x0000003a2b2b7220 */ /* 0x080fe20000400000 */
[----:B------:R-:W-:Y:S01]  /*4080*/  ISETP.GT.AND P2, PT, R0, 0x8, P1 ;  /* 0x000000080000780c */ /* 0x000fe20000f44270 */
[-C--:B------:R-:W-:Y:S01]  /*4090*/  FMUL R44, R44, R58.reuse ;  /* 0x0000003a2c2c7220 */ /* 0x080fe20000400000 */
[----:B------:R-:W-:Y:S01]  /*40a0*/  ISETP.GT.AND P1, PT, R3, 0x18, PT ;  /* 0x000000180300780c */ /* 0x000fe20003f24270 */
[-C--:B------:R-:W-:Y:S01]  /*40b0*/  FMUL R45, R45, R58.reuse ;  /* 0x0000003a2d2d7220 */ /* 0x080fe20000400000 */
[----:B------:R-:W-:Y:S01]  /*40c0*/  F2FP.F16.F32.PACK_AB R33, RZ, R33 ;  /* 0x00000021ff21723e */ /* 0x000fe200000000ff */
[----:B------:R-:W-:Y:S01]  /*40d0*/  @P3 STG.E.U16 desc[UR36][R6.64+0x12], R31 ;  /* 0x0000121f06003986 */ /* 0x000fe2000c101524 */
[----:B------:R-:W-:Y:S01]  /*40e0*/  ISETP.GT.AND P3, PT, R0, 0x8, P0 ;  /* 0x000000080000780c */ /* 0x000fe20000764270 */
[-C--:B------:R-:W-:Y:S01]  /*40f0*/  FMUL R46, R46, R58.reuse ;  /* 0x0000003a2e2e7220 */ /* 0x080fe20000400000 */
[----:B------:R-:W-:Y:S01]  /*4100*/  ISETP.GT.AND P0, PT, R3, 0x19, PT ;  /* 0x000000190300780c */ /* 0x000fe20003f04270 */
[----:B------:R-:W-:Y:S01]  /*4110*/  @P4 STG.E.U16 desc[UR36][R4.64+0x20], R32 ;  /* 0x0000202004004986 */ /* 0x000fe2000c101524 */
[C---:B------:R-:W-:Y:S01]  /*4120*/  ISETP.GT.AND P4, PT, R0.reuse, RZ, P1 ;  /* 0x000000ff0000720c */ /* 0x040fe20000f84270 */
[----:B------:R-:W-:Y:S01]  /*4130*/  FMUL R47, R47, R58 ;  /* 0x0000003a2f2f7220 */ /* 0x000fe20000400000 */
[----:B------:R-:W-:Y:S01]  /*4140*/  F2FP.F16.F32.PACK_AB R34, RZ, R34 ;  /* 0x00000022ff22723e */ /* 0x000fe200000000ff */
[----:B------:R-:W-:Y:S01]  /*4150*/  @P5 STG.E.U16 desc[UR36][R4.64+0x22], R33 ;  /* 0x0000222104005986 */ /* 0x000fe2000c101524 */
[----:B------:R-:W-:Y:S01]  /*4160*/  ISETP.GT.AND P5, PT, R0, RZ, P0 ;  /* 0x000000ff0000720c */ /* 0x000fe200007a4270 */
[----:B------:R-:W-:Y:S01]  /*4170*/  FMUL R48, R48, R58 ;  /* 0x0000003a30307220 */ /* 0x000fe20000400000 */
[----:B------:R-:W-:Y:S01]  /*4180*/  F2FP.F16.F32.PACK_AB R35, RZ, R35 ;  /* 0x00000023ff23723e */ /* 0x000fe200000000ff */
[----:B------:R-:W-:Y:S01]  /*4190*/  @P2 STG.E.U16 desc[UR36][R6.64+0x20], R34 ;  /* 0x0000202206002986 */ /* 0x000fe2000c101524 */
[----:B------:R-:W-:Y:S01]  /*41a0*/  F2FP.F16.F32.PACK_AB R36, RZ, R36 ;  /* 0x00000024ff24723e */ /* 0x000fe200000000ff */
[-C--:B------:R-:W-:Y:S01]  /*41b0*/  FMUL R49, R49, R58.reuse ;  /* 0x0000003a31317220 */ /* 0x080fe20000400000 */
[----:B------:R-:W-:Y:S01]  /*41c0*/  ISETP.GT.AND P2, PT, R0, 0x8, P1 ;  /* 0x000000080000780c */ /* 0x000fe20000f44270 */
[----:B------:R-:W-:Y:S01]  /*41d0*/  @P3 STG.E.U16 desc[UR36][R6.64+0x22], R35 ;  /* 0x0000222306003986 */ /* 0x000fe2000c101524 */
[----:B------:R-:W-:Y:S01]  /*41e0*/  ISETP.GT.AND P1, PT, R3, 0x20, PT ;  /* 0x000000200300780c */ /* 0x000fe20003f24270 */
[-C--:B------:R-:W-:Y:S01]  /*41f0*/  FMUL R50, R50, R58.reuse ;  /* 0x0000003a32327220 */ /* 0x080fe20000400000 */
[----:B------:R-:W-:Y:S01]  /*4200*/  F2FP.F16.F32.PACK_AB R37, RZ, R37 ;  /* 0x00000025ff25723e */ /* 0x000fe200000000ff */
[----:B------:R-:W-:Y:S01]  /*4210*/  @P4 STG.E.U16 desc[UR36][R4.64+0x30], R36 ;  /* 0x0000302404004986 */ /* 0x000fe2000c101524 */
[C---:B------:R-:W-:Y:S01]  /*4220*/  ISETP.GT.AND P3, PT, R0.reuse, 0x8, P0 ;  /* 0x000000080000780c */ /* 0x040fe20000764270 */
[-C--:B------:R-:W-:Y:S01]  /*4230*/  FMUL R51, R51, R58.reuse ;  /* 0x0000003a33337220 */ /* 0x080fe20000400000 */
[----:B------:R-:W-:Y:S01]  /*4240*/  ISETP.GT.AND P0, PT, R3, 0x21, PT ;  /* 0x000000210300780c */ /* 0x000fe20003f04270 */
[----:B------:R-:W-:Y:S01]  /*4250*/  @P5 STG.E.U16 desc[UR36][R4.64+0x32], R37 ;  /* 0x0000322504005986 */ /* 0x000fe2000c101524 */
        /* <DEDUP_REMOVED lines=10> */
[----:B------:R-:W-:-:S02]  /*4300*/  F2FP.F16.F32.PACK_AB R41, RZ, R41 ;  /* 0x00000029ff29723e */ /* 0x000fc400000000ff */
[C---:B------:R-:W-:Y:S01]  /*4310*/  ISETP.GT.AND P1, PT, R0.reuse, 0x8, P1 ;  /* 0x000000080000780c */ /* 0x040fe20000f24270 */
[----:B------:R-:W-:Y:S01]  /*4320*/  @P3 STG.E.U16 desc[UR36][R6.64+0x32], R39 ;  /* 0x0000322706003986 */ /* 0x000fe2000c101524 */
[C---:B------:R-:W-:Y:S02]  /*4330*/  ISETP.GT.AND P2, PT, R0.reuse, 0x8, P0 ;  /* 0x000000080000780c */ /* 0x040fe40000744270 */
[C---:B------:R-:W-:Y:S01]  /*4340*/  ISETP.GT.AND P0, PT, R3.reuse, 0x29, PT ;  /* 0x000000290300780c */ /* 0x040fe20003f04270 */
[----:B------:R-:W-:Y:S01]  /*4350*/  @P4 STG.E.U16 desc[UR36][R4.64+0x40], R40 ;  /* 0x0000402804004986 */ /* 0x000fe2000c101524 */
[----:B------:R-:W-:Y:S02]  /*4360*/  ISETP.GT.AND P4, PT, R3, 0x28, PT ;  /* 0x000000280300780c */ /* 0x000fe40003f84270 */
[----:B------:R-:W-:Y:S01]  /*4370*/  F2FP.F16.F32.PACK_AB R42, RZ, R42 ;  /* 0x0000002aff2a723e */ /* 0x000fe200000000ff */
[----:B------:R-:W-:Y:S01]  /*4380*/  @P5 STG.E.U16 desc[UR36][R4.64+0x42], R41 ;  /* 0x0000422904005986 */ /* 0x000fe2000c101524 */
[----:B------:R-:W-:-:S02]  /*4390*/  ISETP.GT.AND P5, PT, R0, RZ, P4 ;  /* 0x000000ff0000720c */ /* 0x000fc400027a4270 */
[C---:B------:R-:W-:Y:S01]  /*43a0*/  ISETP.GT.AND P3, PT, R0.reuse, RZ, P0 ;  /* 0x000000ff0000720c */ /* 0x040fe20000764270 */
[----:B------:R-:W-:Y:S01]  /*43b0*/  @P1 STG.E.U16 desc[UR36][R6.64+0x40], R42 ;  /* 0x0000402a06001986 */ /* 0x000fe2000c101524 */
[----:B------:R-:W-:Y:S02]  /*43c0*/  F2FP.F16.F32.PACK_AB R43, RZ, R43 ;  /* 0x0000002bff2b723e */ /* 0x000fe400000000ff */
[----:B------:R-:W-:Y:S02]  /*43d0*/  F2FP.F16.F32.PACK_AB R44, RZ, R44 ;  /* 0x0000002cff2c723e */ /* 0x000fe400000000ff */
[C---:B------:R-:W-:Y:S01]  /*43e0*/  ISETP.GT.AND P4, PT, R0.reuse, 0x8, P4 ;  /* 0x000000080000780c */ /* 0x040fe20002784270 */
[----:B------:R-:W-:Y:S01]  /*43f0*/  @P2 STG.E.U16 desc[UR36][R6.64+0x42], R43 ;  /* 0x0000422b06002986 */ /* 0x000fe2000c101524 */
[----:B------:R-:W-:Y:S02]  /*4400*/  F2FP.F16.F32.PACK_AB R45, RZ, R45 ;  /* 0x0000002dff2d723e */ /* 0x000fe400000000ff */
[----:B------:R-:W-:Y:S01]  /*4410*/  ISETP.GT.AND P2, PT, R3, 0x31, PT ;  /* 0x000000310300780c */ /* 0x000fe20003f44270 */
[----:B------:R-:W-:Y:S01]  /*4420*/  @P5 STG.E.U16 desc[UR36][R4.64+0x50], R44 ;  /* 0x0000502c04005986 */ /* 0x000fe2000c101524 */
[----:B------:R-:W-:-:S02]  /*4430*/  ISETP.GT.AND P5, PT, R0, 0x8, P0 ;  /* 0x000000080000780c */ /* 0x000fc400007a4270 */
[C---:B------:R-:W-:Y:S01]  /*4440*/  ISETP.GT.AND P1, PT, R3.reuse, 0x38, PT ;  /* 0x000000380300780c */ /* 0x040fe20003f24270 */
[----:B------:R-:W-:Y:S01]  /*4450*/  @P3 STG.E.U16 desc[UR36][R4.64+0x52], R45 ;  /* 0x0000522d04003986 */ /* 0x000fe2000c101524 */
[C---:B------:R-:W-:Y:S02]  /*4460*/  ISETP.GT.AND P3, PT, R3.reuse, 0x30, PT ;  /* 0x000000300300780c */ /* 0x040fe40003f64270 */
[----:B------:R-:W-:Y:S01]  /*4470*/  ISETP.GT.AND P0, PT, R3, 0x39, PT ;  /* 0x000000390300780c */ /* 0x000fe20003f04270 */
[----:B------:R-:W-:Y:S01]  /*4480*/  @P4 IMAD.MOV.U32 R2, RZ, RZ, R6 ;  /* 0x000000ffff024224 */ /* 0x000fe200078e0006 */
[----:B------:R-:W-:Y:S01]  /*4490*/  F2FP.F16.F32.PACK_AB R46, RZ, R46 ;  /* 0x0000002eff2e723e */ /* 0x000fe200000000ff */
[----:B------:R-:W-:Y:S01]  /*44a0*/  @P4 IMAD.MOV.U32 R3, RZ, RZ, R7 ;  /* 0x000000ffff034224 */ /* 0x000fe200078e0007 */
[----:B------:R-:W-:Y:S02]  /*44b0*/  F2FP.F16.F32.PACK_AB R47, RZ, R47 ;  /* 0x0000002fff2f723e */ /* 0x000fe400000000ff */
[----:B------:R-:W-:-:S02]  /*44c0*/  F2FP.F16.F32.PACK_AB R48, RZ, R48 ;  /* 0x00000030ff30723e */ /* 0x000fc400000000ff */
[----:B------:R1:W-:Y:S01]  /*44d0*/  @P4 STG.E.U16 desc[UR36][R2.64+0x50], R46 ;  /* 0x0000502e02004986 */ /* 0x0003e2000c101524 */
[C---:B------:R-:W-:Y:S02]  /*44e0*/  ISETP.GT.AND P4, PT, R0.reuse, RZ, P2 ;  /* 0x000000ff0000720c */ /* 0x040fe40001784270 */
[----:B------:R-:W-:Y:S02]  /*44f0*/  F2FP.F16.F32.PACK_AB R49, RZ, R49 ;  /* 0x00000031ff31723e */ /* 0x000fe400000000ff */
[----:B------:R-:W-:Y:S02]  /*4500*/  ISETP.GT.AND P2, PT, R0, 0x8, P2 ;  /* 0x000000080000780c */ /* 0x000fe40001744270 */
[----:B------:R-:W-:Y:S02]  /*4510*/  F2FP.F16.F32.PACK_AB R50, RZ, R50 ;  /* 0x00000032ff32723e */ /* 0x000fe400000000ff */
[----:B------:R-:W-:Y:S02]  /*4520*/  F2FP.F16.F32.PACK_AB R51, RZ, R51 ;  /* 0x00000033ff33723e */ /* 0x000fe400000000ff */
[----:B------:R-:W-:Y:S01]  /*4530*/  F2FP.F16.F32.PACK_AB R52, RZ, R52 ;  /* 0x00000034ff34723e */ /* 0x000fe200000000ff */
[----:B-1----:R-:W-:Y:S01]  /*4540*/  @P5 IMAD.MOV.U32 R2, RZ, RZ, R6 ;  /* 0x000000ffff025224 */ /* 0x002fe200078e0006 */
[----:B------:R-:W-:Y:S01]  /*4550*/  F2FP.F16.F32.PACK_AB R53, RZ, R53 ;  /* 0x00000035ff35723e */ /* 0x000fe200000000ff */
[----:B------:R-:W-:Y:S01]  /*4560*/  @P5 IMAD.MOV.U32 R3, RZ, RZ, R7 ;  /* 0x000000ffff035224 */ /* 0x000fe200078e0007 */
[----:B------:R-:W-:-:S02]  /*4570*/  F2FP.F16.F32.PACK_AB R54, RZ, R54 ;  /* 0x00000036ff36723e */ /* 0x000fc400000000ff */
[----:B------:R-:W-:Y:S02]  /*4580*/  F2FP.F16.F32.PACK_AB R55, RZ, R55 ;  /* 0x00000037ff37723e */ /* 0x000fe400000000ff */
[----:B------:R1:W-:Y:S01]  /*4590*/  @P5 STG.E.U16 desc[UR36][R2.64+0x52], R47 ;  /* 0x0000522f02005986 */ /* 0x0003e2000c101524 */
[C---:B------:R-:W-:Y:S02]  /*45a0*/  ISETP.GT.AND P5, PT, R0.reuse, RZ, P3 ;  /* 0x000000ff0000720c */ /* 0x040fe40001fa4270 */
[----:B------:R-:W-:-:S11]  /*45b0*/  ISETP.GT.AND P3, PT, R0, 0x8, P3 ;  /* 0x000000080000780c */ /* 0x000fd60001f64270 */
[----:B-1----:R-:W-:Y:S02]  /*45c0*/  @P5 IMAD.MOV.U32 R2, RZ, RZ, R4 ;  /* 0x000000ffff025224 */ /* 0x002fe400078e0004 */
[----:B------:R-:W-:-:S05]  /*45d0*/  @P5 IMAD.MOV.U32 R3, RZ, RZ, R5 ;  /* 0x000000ffff035224 */ /* 0x000fca00078e0005 */
[----:B------:R1:W-:Y:S01]  /*45e0*/  @P5 STG.E.U16 desc[UR36][R2.64+0x60], R48 ;  /* 0x0000603002005986 */ /* 0x0003e2000c101524 */
[C---:B------:R-:W-:Y:S02]  /*45f0*/  ISETP.GT.AND P5, PT, R0.reuse, RZ, P0 ;  /* 0x000000ff0000720c */ /* 0x040fe400007a4270 */
[----:B------:R-:W-:Y:S01]  /*4600*/  ISETP.GT.AND P0, PT, R0, 0x8, P0 ;  /* 0x000000080000780c */ /* 0x000fe20000704270 */
[----:B-1----:R-:W-:Y:S02]  /*4610*/  @P4 IMAD.MOV.U32 R2, RZ, RZ, R4 ;  /* 0x000000ffff024224 */ /* 0x002fe400078e0004 */
[----:B------:R-:W-:-:S05]  /*4620*/  @P4 IMAD.MOV.U32 R3, RZ, RZ, R5 ;  /* 0x000000ffff034224 */ /* 0x000fca00078e0005 */
[----:B------:R1:W-:Y:S01]  /*4630*/  @P4 STG.E.U16 desc[UR36][R2.64+0x62], R49 ;  /* 0x0000623102004986 */ /* 0x0003e2000c101524 */
[C---:B------:R-:W-:Y:S02]  /*4640*/  ISETP.GT.AND P4, PT, R0.reuse, RZ, P1 ;  /* 0x000000ff0000720c */ /* 0x040fe40000f84270 */
[----:B------:R-:W-:Y:S01]  /*4650*/  ISETP.GT.AND P1, PT, R0, 0x8, P1 ;  /* 0x000000080000780c */ /* 0x000fe20000f24270 */
[----:B-1----:R-:W-:Y:S02]  /*4660*/  @P3 IMAD.MOV.U32 R2, RZ, RZ, R6 ;  /* 0x000000ffff023224 */ /* 0x002fe400078e0006 */
[----:B------:R-:W-:-:S05]  /*4670*/  @P3 IMAD.MOV.U32 R3, RZ, RZ, R7 ;  /* 0x000000ffff033224 */ /* 0x000fca00078e0007 */
[----:B------:R1:W-:Y:S02]  /*4680*/  @P3 STG.E.U16 desc[UR36][R2.64+0x60], R50 ;  /* 0x0000603202003986 */ /* 0x0003e4000c101524 */
[----:B-1----:R-:W-:Y:S02]  /*4690*/  @P2 IMAD.MOV.U32 R2, RZ, RZ, R6 ;  /* 0x000000ffff022224 */ /* 0x002fe400078e0006 */
[----:B------:R-:W-:-:S05]  /*46a0*/  @P2 IMAD.MOV.U32 R3, RZ, RZ, R7 ;  /* 0x000000ffff032224 */ /* 0x000fca00078e0007 */
[----:B------:R1:W-:Y:S02]  /*46b0*/  @P2 STG.E.U16 desc[UR36][R2.64+0x62], R51 ;  /* 0x0000623302002986 */ /* 0x0003e4000c101524 */
[----:B-1----:R-:W-:Y:S02]  /*46c0*/  @P4 IMAD.MOV.U32 R2, RZ, RZ, R4 ;  /* 0x000000ffff024224 */ /* 0x002fe400078e0004 */
[----:B------:R-:W-:-:S05]  /*46d0*/  @P4 IMAD.MOV.U32 R3, RZ, RZ, R5 ;  /* 0x000000ffff034224 */ /* 0x000fca00078e0005 */
[----:B------:R1:W-:Y:S04]  /*46e0*/  @P4 STG.E.U16 desc[UR36][R2.64+0x70], R52 ;  /* 0x0000703402004986 */ /* 0x0003e8000c101524 */
[----:B------:R2:W-:Y:S01]  /*46f0*/  @P5 STG.E.U16 desc[UR36][R4.64+0x72], R53 ;  /* 0x0000723504005986 */ /* 0x0005e2000c101524 */
[----:B-1----:R-:W-:Y:S02]  /*4700*/  @P1 IMAD.MOV.U32 R2, RZ, RZ, R6 ;  /* 0x000000ffff021224 */ /* 0x002fe400078e0006 */
[----:B------:R-:W-:-:S05]  /*4710*/  @P1 IMAD.MOV.U32 R3, RZ, RZ, R7 ;  /* 0x000000ffff031224 */ /* 0x000fca00078e0007 */
[----:B------:R2:W-:Y:S04]  /*4720*/  @P1 STG.E.U16 desc[UR36][R2.64+0x70], R54 ;  /* 0x0000703602001986 */ /* 0x0005e8000c101524 */
[----:B------:R2:W-:Y:S02]  /*4730*/  @P0 STG.E.U16 desc[UR36][R6.64+0x72], R55 ;  /* 0x0000723706000986 */ /* 0x0005e4000c101524 */
.L_x_101:
[----:B------:R-:W-:Y:S05]  /*4740*/  BSYNC B0 ;  /* 0x0000000000007941 */ /* 0x000fea0003800000 */
.L_x_39:
[----:B0-2---:R-:W2:Y:S01]  /*4750*/  LDL.64 R2, [R1] ;  /* 0x0000000001027983 */ /* 0x005ea20000100a00 */
[----:B------:R-:W-:Y:S01]  /*4760*/  ULDC.64 UR4, c[0x0][0x650] ;  /* 0x0001940000047ab9 */ /* 0x000fe20000000a00 */
[----:B------:R0:W-:Y:S01]  /*4770*/  SYNCS.ARRIVE.TRANS64.A1T0 RZ, [R66+UR47], RZ ;  /* 0x000000ff42ff79a7 */ /* 0x0001e2000810002f */
[----:B------:R-:W-:Y:S01]  /*4780*/  PRMT R0, RZ, 0x7610, R0 ;  /* 0x00007610ff007816 */ /* 0x000fe20000000000 */
[----:B-----5:R-:W-:Y:S02]  /*4790*/  IMAD.MOV.U32 R19, RZ, RZ, -0x1 ;  /* 0xffffffffff137424 */ /* 0x020fe400078e00ff */
[----:B------:R-:W-:Y:S01]  /*47a0*/  IMAD.MOV.U32 R22, RZ, RZ, -0x1 ;  /* 0xffffffffff167424 */ /* 0x000fe200078e00ff */
[----:B--2---:R-:W-:-:S04]  /*47b0*/  LEA R18, P0, R2, R18, 0x1 ;  /* 0x0000001202127211 */ /* 0x004fc800078008ff */
[----:B------:R-:W-:Y:S01]  /*47c0*/  LEA.HI.X R17, R2, R17, R23, 0x1, P0 ;  /* 0x0000001102117211 */ /* 0x000fe200000f0c17 */
[----:B------:R-:W-:Y:S01]  /*47d0*/  IMAD.MOV.U32 R2, RZ, RZ, -0x1 ;  /* 0xffffffffff027424 */ /* 0x000fe200078e00ff */
[----:B------:R-:W-:-:S04]  /*47e0*/  ISETP.GE.U32.AND P0, PT, R18, UR4, PT ;  /* 0x0000000412007c0c */ /* 0x000fc8000bf06070 */
[----:B------:R-:W-:-:S13]  /*47f0*/  ISETP.GE.U32.AND.EX P0, PT, R17, UR5, PT, P0 ;  /* 0x0000000511007c0c */ /* 0x000fda000bf06100 */
[----:B0-----:R-:W-:Y:S05]  /*4800*/  @P0 BRA `(.L_x_102) ;  /* 0x0000000400700947 */ /* 0x001fea0003800000 */
[----:B-1----:R-:W0:Y:S01]  /*4810*/  S2R R10, SR_CTAID.X ;  /* 0x00000000000a7919 */ /* 0x002e220000002500 */
[----:B---34-:R-:W1:Y:S01]  /*4820*/  LDC.64 R8, c[0x0][0x628] ;  /* 0x00018a00ff087b82 */ /* 0x018e620000000a00 */
[----:B------:R-:W-:Y:S01]  /*4830*/  ULDC UR4, c[0x0][0x150] ;  /* 0x0000540000047ab9 */ /* 0x000fe20000000800 */
[----:B------:R-:W-:Y:S01]  /*4840*/  IMAD.MOV.U32 R6, RZ, RZ, R18 ;  /* 0x000000ffff067224 */ /* 0x000fe200078e0012 */
[----:B------:R-:W2:Y:S01]  /*4850*/  S2R R20, SR_CTAID.Y ;  /* 0x0000000000147919 */ /* 0x000ea20000002600 */
[----:B------:R-:W-:-:S04]  /*4860*/  IMAD.MOV.U32 R7, RZ, RZ, R17 ;  /* 0x000000ffff077224 */ /* 0x000fc800078e0011 */
[----:B------:R-:W3:Y:S08]  /*4870*/  LDC R15, c[0x0][0x144] ;  /* 0x00005100ff0f7b82 */ /* 0x000ef00000000800 */
[----:B------:R-:W4:Y:S08]  /*4880*/  LDC R0, c[0x0][0x630] ;  /* 0x00018c00ff007b82 */ /* 0x000f300000000800 */
[----:B------:R-:W2:Y:S01]  /*4890*/  LDC.64 R12, c[0x0][0x620] ;  /* 0x00018800ff0c7b82 */ /* 0x000ea20000000a00 */
[----:B-1----:R-:W-:-:S04]  /*48a0*/  ISETP.NE.U32.AND P0, PT, R8, RZ, PT ;  /* 0x000000ff0800720c */ /* 0x002fc80003f05070 */
[----:B------:R-:W-:Y:S02]  /*48b0*/  ISETP.NE.AND.EX P0, PT, R9, RZ, PT, P0 ;  /* 0x000000ff0900720c */ /* 0x000fe40003f05300 */
[----:B0-----:R-:W-:-:S05]  /*48c0*/  I2FP.F32.U32 R2, R10 ;  /* 0x0000000a00027245 */ /* 0x001fca0000201000 */
[----:B------:R-:W-:-:S04]  /*48d0*/  FMUL R2, R2, UR4 ;  /* 0x0000000402027c20 */ /* 0x000fc80008400000 */
[----:B------:R0:W1:Y:S02]  /*48e0*/  F2I.U32.TRUNC.NTZ R14, R2 ;  /* 0x00000002000e7305 */ /* 0x000064000020f000 */
[----:B---34-:R-:W-:Y:S05]  /*48f0*/  @!P0 BRA `(.L_x_103) ;  /* 0x0000000000288947 */ /* 0x018fea0003800000 */
[----:B------:R-:W3:Y:S02]  /*4900*/  LDC R3, c[0x0][0x634] ;  /* 0x00018d00ff037b82 */ /* 0x000ee40000000800 */
[----:B---3--:R-:W-:-:S05]  /*4910*/  IADD3 R7, P0, R18, R3, RZ ;  /* 0x0000000312077210 */ /* 0x008fca0007f1e0ff */
[----:B------:R-:W-:-:S04]  /*4920*/  IMAD.X R11, RZ, RZ, R17, P0 ;  /* 0x000000ffff0b7224 */ /* 0x000fc800000e0611 */
[----:B0-----:R-:W-:-:S04]  /*4930*/  IMAD.WIDE.U32 R2, R11, R8, RZ ;  /* 0x000000080b027225 */ /* 0x001fc800078e00ff */
[----:B------:R-:W-:-:S04]  /*4940*/  IMAD.WIDE.U32 R4, P0, R7, R9, R2 ;  /* 0x0000000907047225 */ /* 0x000fc80007800002 */
[----:B------:R-:W-:-:S04]  /*4950*/  IMAD.WIDE.U32 R2, R7, R8, RZ ;  /* 0x0000000807027225 */ /* 0x000fc800078e00ff */
[----:B------:R-:W-:Y:S01]  /*4960*/  IMAD.X R7, RZ, RZ, RZ, P0 ;  /* 0x000000ffff077224 */ /* 0x000fe200000e06ff */
[----:B------:R-:W-:Y:S01]  /*4970*/  IADD3 RZ, P0, R3, R4, RZ ;  /* 0x0000000403ff7210 */ /* 0x000fe20007f1e0ff */
[----:B------:R-:W-:-:S04]  /*4980*/  IMAD.MOV.U32 R6, RZ, RZ, R5 ;  /* 0x000000ffff067224 */ /* 0x000fc800078e0005 */
[----:B------:R-:W-:-:S08]  /*4990*/  IMAD.WIDE.U32.X R6, R11, R9, R6, P0 ;  /* 0x000000090b067225 */ /* 0x000fd000000e0406 */
.L_x_103:
[----:B------:R-:W3:Y:S01]  /*49a0*/  LDC.64 R26, c[0x0][0x640] ;  /* 0x00019000ff1a7b82 */ /* 0x000ee20000000a00 */
[-C--:B------:R-:W-:Y:S01]  /*49b0*/  SHF.R.U64 R11, R6, R0.reuse, R7 ;  /* 0x00000000060b7219 */ /* 0x080fe20000001207 */
[----:B------:R-:W-:Y:S01]  /*49c0*/  IMAD.MOV.U32 R19, RZ, RZ, R17 ;  /* 0x000000ffff137224 */ /* 0x000fe200078e0011 */
[----:B------:R-:W-:Y:S01]  /*49d0*/  SHF.R.U32.HI R0, RZ, R0, R7 ;  /* 0x00000000ff007219 */ /* 0x000fe20000011607 */
[----:B-1----:R-:W-:Y:S01]  /*49e0*/  IMAD.MOV R14, RZ, RZ, -R14 ;  /* 0x000000ffff0e7224 */ /* 0x002fe200078e0a0e */
[----:B------:R-:W-:Y:S01]  /*49f0*/  IADD3 R5, P0, RZ, -R11, RZ ;  /* 0x8000000bff057210 */ /* 0x000fe20007f1e0ff */
[----:B------:R-:W-:Y:S01]  /*4a00*/  ULDC UR4, c[0x0][0x154] ;  /* 0x0000550000047ab9 */ /* 0x000fe20000000800 */
[----:B------:R-:W-:Y:S01]  /*4a10*/  IMAD.MOV.U32 R7, RZ, RZ, 0x1 ;  /* 0x00000001ff077424 */ /* 0x000fe200078e00ff */
[----:B------:R-:W1:Y:S01]  /*4a20*/  LDC R4, c[0x0][0x618] ;  /* 0x00018600ff047b82 */ /* 0x000e620000000800 */
[----:B------:R-:W-:Y:S02]  /*4a30*/  IMAD R22, R15, R14, R10 ;  /* 0x0000000e0f167224 */ /* 0x000fe400078e020a */
[----:B------:R-:W-:-:S04]  /*4a40*/  IMAD.X R3, RZ, RZ, ~R0, P0 ;  /* 0x000000ffff037224 */ /* 0x000fc800000e0e00 */
[-C--:B--2---:R-:W-:Y:S01]  /*4a50*/  IMAD R0, R3, R12.reuse, RZ ;  /* 0x0000000c03007224 */ /* 0x084fe200078e02ff */
[----:B------:R-:W2:Y:S01]  /*4a60*/  LDC R6, c[0x0][0x608] ;  /* 0x00018200ff067b82 */ /* 0x000ea20000000800 */
[----:B0-----:R-:W-:-:S04]  /*4a70*/  IMAD.WIDE.U32 R2, R5, R12, R18 ;  /* 0x0000000c05027225 */ /* 0x001fc800078e0012 */
[----:B------:R-:W-:Y:S01]  /*4a80*/  IMAD R5, R5, R13, R0 ;  /* 0x0000000d05057224 */ /* 0x000fe200078e0200 */
[----:B------:R-:W-:Y:S02]  /*4a90*/  I2FP.F32.U32 R0, R20 ;  /* 0x0000001400007245 */ /* 0x000fe40000201000 */
[----:B------:R-:W0:Y:S01]  /*4aa0*/  LDC R24, c[0x0][0x658] ;  /* 0x00019600ff187b82 */ /* 0x000e220000000800 */
[----:B------:R-:W-:Y:S01]  /*4ab0*/  IMAD.IADD R3, R3, 0x1, R5 ;  /* 0x0000000103037824 */ /* 0x000fe200078e0205 */
[----:B---3--:R-:W-:Y:S01]  /*4ac0*/  ISETP.NE.U32.AND P0, PT, R26, RZ, PT ;  /* 0x000000ff1a00720c */ /* 0x008fe20003f05070 */
[----:B------:R-:W-:Y:S01]  /*4ad0*/  FMUL R0, R0, UR4 ;  /* 0x0000000400007c20 */ /* 0x000fe20008400000 */
[----:B------:R-:W-:Y:S02]  /*4ae0*/  IMAD.MOV.U32 R5, RZ, RZ, -0x1 ;  /* 0xffffffffff057424 */ /* 0x000fe400078e00ff */
[----:B------:R-:W-:Y:S01]  /*4af0*/  ISETP.NE.AND.EX P0, PT, R27, RZ, PT, P0 ;  /* 0x000000ff1b00720c */ /* 0x000fe20003f05300 */
[----:B------:R3:W4:Y:S01]  /*4b00*/  F2I.U32.TRUNC.NTZ R12, R0 ;  /* 0x00000000000c7305 */ /* 0x000722000020f000 */
[----:B------:R-:W3:Y:S01]  /*4b10*/  LDC R15, c[0x0][0x148] ;  /* 0x00005200ff0f7b82 */ /* 0x000ee20000000800 */
[----:B-1----:R-:W-:-:S02]  /*4b20*/  SHF.R.U64 R10, R2, R4, R3 ;  /* 0x00000004020a7219 */ /* 0x002fc40000001203 */
[----:B------:R-:W-:-:S05]  /*4b30*/  SHF.R.U32.HI R3, RZ, R4, R3 ;  /* 0x00000004ff037219 */ /* 0x000fca0000011603 */
[----:B------:R-:W1:Y:S01]  /*4b40*/  LDC R14, c[0x0][0x600] ;  /* 0x00018000ff0e7b82 */ /* 0x000e620000000800 */
[-CC-:B--2---:R-:W-:Y:S02]  /*4b50*/  SHF.R.U64 R8, R10, R6.reuse, R3.reuse ;  /* 0x000000060a087219 */ /* 0x184fe40000001203 */
[----:B------:R-:W-:-:S05]  /*4b60*/  SHF.R.U32.HI R3, RZ, R6, R3 ;  /* 0x00000006ff037219 */ /* 0x000fca0000011603 */
[----:B------:R-:W2:Y:S01]  /*4b70*/  LDC R21, c[0x0][0x648] ;  /* 0x00019200ff157b82 */ /* 0x000ea20000000800 */
[-CC-:B0-----:R-:W-:Y:S02]  /*4b80*/  SHF.R.U64 R13, R8, R24.reuse, R3.reuse ;  /* 0x00000018080d7219 */ /* 0x181fe40000001203 */
[-C--:B------:R-:W-:Y:S02]  /*4b90*/  SHF.L.U32 R5, R5, R24.reuse, RZ ;  /* 0x0000001805057219 */ /* 0x080fe400000006ff */
[-C--:B------:R-:W-:Y:S01]  /*4ba0*/  SHF.R.U32.HI R3, RZ, R24.reuse, R3 ;  /* 0x00000018ff037219 */ /* 0x080fe20000011603 */
[----:B------:R-:W-:Y:S01]  /*4bb0*/  IMAD.MOV.U32 R2, RZ, RZ, R13 ;  /* 0x000000ffff027224 */ /* 0x000fe200078e000d */
[----:B------:R-:W-:Y:S01]  /*4bc0*/  SHF.L.U32 R24, R7, R24, RZ ;  /* 0x0000001807187219 */ /* 0x000fe200000006ff */
[----:B------:R-:W0:Y:S01]  /*4bd0*/  LDC R25, c[0x0][0x638] ;  /* 0x00018e00ff197b82 */ /* 0x000e220000000800 */
[----:B------:R-:W-:-:S07]  /*4be0*/  LOP3.LUT R19, RZ, R5, RZ, 0x33, !PT ;  /* 0x00000005ff137212 */ /* 0x000fce00078e33ff */
[----:B------:R-:W0:Y:S01]  /*4bf0*/  LDC R28, c[0x0][0x610] ;  /* 0x00018400ff1c7b82 */ /* 0x000e220000000800 */
[----:B----4-:R-:W-:Y:S05]  /*4c00*/  @!P0 BRA `(.L_x_104) ;  /* 0x0000000000288947 */ /* 0x010fea0003800000 */
[----:B---3--:R-:W3:Y:S02]  /*4c10*/  LDC R0, c[0x0][0x64c] ;  /* 0x00019300ff007b82 */ /* 0x008ee40000000800 */
[----:B---3--:R-:W-:-:S05]  /*4c20*/  IADD3 R7, P0, R13, R0, RZ ;  /* 0x000000000d077210 */ /* 0x008fca0007f1e0ff */
        /* <DEDUP_REMOVED lines=8> */
.L_x_104:
[----:B------:R-:W4:Y:S01]  /*4cb0*/  LDC R4, c[0x0][0x65c] ;  /* 0x00019700ff047b82 */ /* 0x000f220000000800 */
[----:B--23--:R-:W-:Y:S01]  /*4cc0*/  SHF.R.U64 R0, R2, R21, R3 ;  /* 0x0000001502007219 */ /* 0x00cfe20000001203 */
[----:B-1----:R-:W-:Y:S01]  /*4cd0*/  VIADD R3, R14, 0xffffffff ;  /* 0xffffffff0e037836 */ /* 0x002fe20000000000 */
[----:B------:R-:W-:Y:S01]  /*4ce0*/  LOP3.LUT R19, R8, R19, RZ, 0xc0, !PT ;  /* 0x0000001308137212 */ /* 0x000fe200078ec0ff */
[----:B------:R-:W-:Y:S02]  /*4cf0*/  IMAD.MOV R12, RZ, RZ, -R12 ;  /* 0x000000ffff0c7224 */ /* 0x000fe400078e0a0c */
[----:B------:R-:W-:Y:S01]  /*4d00*/  IMAD.MOV R2, RZ, RZ, -R0 ;  /* 0x000000ffff027224 */ /* 0x000fe200078e0a00 */
[----:B------:R-:W-:Y:S01]  /*4d10*/  LOP3.LUT R3, R10, R3, RZ, 0xc0, !PT ;  /* 0x000000030a037212 */ /* 0x000fe200078ec0ff */
[----:B------:R-:W-:Y:S02]  /*4d20*/  IMAD R19, R24, R0, R19 ;  /* 0x0000000018137224 */ /* 0x000fe400078e0213 */
[----:B0-----:R-:W-:-:S04]  /*4d30*/  IMAD R0, R2, R25, R13 ;  /* 0x0000001902007224 */ /* 0x001fc800078e020d */
[----:B------:R-:W-:Y:S01]  /*4d40*/  IMAD R2, R0, R14, R3 ;  /* 0x0000000e00027224 */ /* 0x000fe200078e0203 */
[----:B----4-:R-:W-:Y:S01]  /*4d50*/  ISETP.NE.AND P0, PT, R4, 0x1, PT ;  /* 0x000000010400780c */ /* 0x010fe20003f05270 */
[----:B------:R-:W-:-:S05]  /*4d60*/  IMAD.MOV.U32 R4, RZ, RZ, 0x1 ;  /* 0x00000001ff047424 */ /* 0x000fca00078e00ff */
[----:B------:R-:W-:-:S07]  /*4d70*/  PRMT R0, R4, 0x7610, R0 ;  /* 0x0000761004007816 */ /* 0x000fce0000000000 */
[----:B------:R-:W-:-:S04]  /*4d80*/  @P0 IMAD R22, R15, R12, R20 ;  /* 0x0000000c0f160224 */ /* 0x000fc800078e0214 */
[----:B------:R-:W-:-:S05]  /*4d90*/  IMAD R19, R19, R28, R22 ;  /* 0x0000001c13137224 */ /* 0x000fca00078e0216 */
[----:B------:R-:W-:Y:S02]  /*4da0*/  SEL R22, R2, R19, !P0 ;  /* 0x0000001302167207 */ /* 0x000fe40004000000 */
[----:B------:R-:W-:Y:S01]  /*4db0*/  SEL R19, R19, R2, !P0 ;  /* 0x0000000213137207 */ /* 0x000fe20004000000 */
[----:B------:R-:W-:-:S07]  /*4dc0*/  IMAD.MOV.U32 R2, RZ, RZ, R11 ;  /* 0x000000ffff027224 */ /* 0x000fce00078e000b */
.L_x_102:
[----:B------:R-:W-:Y:S02]  /*4dd0*/  LOP3.LUT P0, RZ, R0, 0xff, RZ, 0xc0, !PT ;  /* 0x000000ff00ff7812 */ /* 0x000fe4000780c0ff */
[----:B------:R-:W-:-:S11]  /*4de0*/  LOP3.LUT R73, R73, 0x1, RZ, 0x3c, !PT ;  /* 0x0000000149497812 */ /* 0x000fd600078e3cff */
[----:B------:R-:W-:Y:S05]  /*4df0*/  @P0 BRA `(.L_x_105) ;  /* 0xffffffc800a40947 */ /* 0x000fea000383ffff */
[----:B------:R-:W-:Y:S05]  /*4e00*/  EXIT ;  /* 0x000000000000794d */ /* 0x000fea0003800000 */
.L_x_18:
[----:B------:R-:W-:-:S08]  /*4e10*/  ISETP.NE.AND P0, PT, R5, RZ, PT ;  /* 0x000000ff0500720c */ /* 0x000fd00003f05270 */
[----:B0-----:R-:W0:-:S00]  /*4e20*/  USETMAXREG.DEALLOC.CTAPOOL 0x28 ;  /* 0x00000028000079c8 */ /* 0x001e0000080e0500 */
[----:B------:R-:W-:Y:S05]  /*4e30*/  @P0 EXIT ;  /* 0x000000000000094d */ /* 0x000fea0003800000 */
[----:B0-----:R-:W-:Y:S01]  /*4e40*/  LOP3.LUT P0, RZ, R8, 0xff, RZ, 0xc0, !PT ;  /* 0x000000ff08ff7812 */ /* 0x001fe2000780c0ff */
[----:B------:R-:W-:Y:S02]  /*4e50*/  IMAD.MOV.U32 R0, RZ, RZ, 0x1 ;  /* 0x00000001ff007424 */ /* 0x000fe400078e00ff */
[----:B------:R-:W-:-:S10]  /*4e60*/  IMAD.MOV.U32 R7, RZ, RZ, RZ ;  /* 0x000000ffff077224 */ /* 0x000fd400078e00ff */
[----:B------:R-:W-:Y:S05]  /*4e70*/  @!P0 BRA `(.L_x_106) ;  /* 0x0000000c007c8947 */ /* 0x000fea0003800000 */
[----:B------:R-:W0:Y:S01]  /*4e80*/  S2UR UR9, SR_CgaCtaId ;  /* 0x00000000000979c3 */ /* 0x000e220000008800 */
[----:B------:R-:W-:Y:S01]  /*4e90*/  UMOV UR10, 0x1 ;  /* 0x00000001000a7882 */ /* 0x000fe20000000000 */
[----:B------:R-:W-:Y:S01]  /*4ea0*/  LOP3.LUT P0, RZ, R4, 0x1f, RZ, 0xc0, !PT ;  /* 0x0000001f04ff7812 */ /* 0x000fe2000780c0ff */
[----:B------:R-:W-:Y:S01]  /*4eb0*/  ULDC UR5, c[0x0][0x658] ;  /* 0x0001960000057ab9 */ /* 0x000fe20000000800 */
[----:B------:R-:W-:Y:S01]  /*4ec0*/  UMOV UR7, 0xffffffff ;  /* 0xffffffff00077882 */ /* 0x000fe20000000000 */
[----:B------:R-:W-:Y:S01]  /*4ed0*/  BSSY B0, `(.L_x_106) ;  /* 0x00000d9000007945 */ /* 0x000fe20003800000 */
[----:B------:R-:W-:Y:S01]  /*4ee0*/  USHF.L.U32 UR7, UR7, UR5, URZ ;  /* 0x0000000507077299 */ /* 0x000fe2000800063f */
[C---:B------:R-:W-:Y:S01]  /*4ef0*/  ISETP.NE.AND P2, PT, R3.reuse, RZ, PT ;  /* 0x000000ff0300720c */ /* 0x040fe20003f45270 */
[----:B------:R-:W-:Y:S01]  /*4f00*/  IMAD.MOV.U32 R8, RZ, RZ, 0x1 ;  /* 0x00000001ff087424 */ /* 0x000fe200078e00ff */
[----:B------:R-:W-:Y:S01]  /*4f10*/  ISETP.NE.OR P0, PT, R3, RZ, !P0 ;  /* 0x000000ff0300720c */ /* 0x000fe20004705670 */
[----:B------:R-:W-:Y:S01]  /*4f20*/  IMAD.MOV.U32 R0, RZ, RZ, 0x1 ;  /* 0x00000001ff007424 */ /* 0x000fe200078e00ff */
[----:B------:R-:W-:Y:S01]  /*4f30*/  LOP3.LUT R6, R16, 0x2, RZ, 0xfc, !PT ;  /* 0x0000000210067812 */ /* 0x000fe200078efcff */
[----:B------:R-:W-:Y:S01]  /*4f40*/  IMAD.MOV.U32 R7, RZ, RZ, RZ ;  /* 0x000000ffff077224 */ /* 0x000fe200078e00ff */
[----:B------:R-:W-:Y:S01]  /*4f50*/  ULDC UR4, c[0x0][0x600] ;  /* 0x0001800000047ab9 */ /* 0x000fe20000000800 */
[----:B------:R-:W-:Y:S01]  /*4f60*/  UMOV UR18, 0x55 ;  /* 0x0000005500127882 */ /* 0x000fe20000000000 */
[----:B------:R-:W-:-:S02]  /*4f70*/  UIADD3 UR26, UR40, 0x1, URZ ;  /* 0x00000001281a7890 */ /* 0x000fc4000fffe03f */
[----:B------:R-:W-:Y:S02]  /*4f80*/  UIADD3 UR4, UR4, -0x1, URZ ;  /* 0xffffffff04047890 */ /* 0x000fe4000fffe03f */
[----:B------:R-:W-:Y:S02]  /*4f90*/  USHF.L.U32 UR5, UR10, UR5, URZ ;  /* 0x000000050a057299 */ /* 0x000fe4000800063f */
[----:B------:R-:W-:Y:S01]  /*4fa0*/  ULOP3.LUT UR7, URZ, UR7, URZ, 0x33, !UPT ;  /* 0x000000073f077292 */ /* 0x000fe2000f8e333f */
[----:B------:R-:W-:Y:S01]  /*4fb0*/  ULDC.64 UR24, c[0x0][0x198] ;  /* 0x0000660000187ab9 */ /* 0x000fe20000000a00 */
[----:B0-----:R-:W-:Y:S02]  /*4fc0*/  ULOP3.LUT UR8, UR9, 0x1, URZ, 0xc0, !UPT ;  /* 0x0000000109087892 */ /* 0x001fe4000f8ec03f */
[----:B------:R-:W-:Y:S02]  /*4fd0*/  USHF.R.U32.HI UR27, URZ, 0x1, UR9 ;  /* 0x000000013f1b7899 */ /* 0x000fe40008011609 */
[----:B------:R-:W-:-:S02]  /*4fe0*/  USHF.L.U32 UR6, UR9, 0x5, URZ ;  /* 0x0000000509067899 */ /* 0x000fc4000800063f */
[----:B------:R-:W-:Y:S02]  /*4ff0*/  USHF.L.U32 UR28, UR9, 0xb, URZ ;  /* 0x0000000b091c7899 */ /* 0x000fe4000800063f */
[----:B------:R-:W-:Y:S02]  /*5000*/  ULOP3.LUT UR9, UR9, 0xfffffffe, URZ, 0xc0, !UPT ;  /* 0xfffffffe09097892 */ /* 0x000fe4000f8ec03f */
[----:B------:R-:W-:Y:S02]  /*5010*/  UISETP.GT.U32.AND UP0, UPT, UR8, 0xffff, UPT ;  /* 0x0000ffff0800788c */ /* 0x000fe4000bf04070 */
[----:B------:R-:W-:Y:S02]  /*5020*/  USHF.L.U32 UR13, UR10, UR9, URZ ;  /* 0x000000090a0d7299 */ /* 0x000fe4000800063f */
[----:B------:R-:W-:Y:S02]  /*5030*/  ULOP3.LUT UR9, UR9, 0x1, URZ, 0xfc, !UPT ;  /* 0x0000000109097892 */ /* 0x000fe4000f8efc3f */
[----:B------:R-:W-:-:S02]  /*5040*/  USEL UR8, UR8, 0xffff, !UP0 ;  /* 0x0000ffff08087887 */ /* 0x000fc4000c000000 */
[----:B------:R-:W-:Y:S02]  /*5050*/  USHF.L.U32 UR9, UR10, UR9, URZ ;  /* 0x000000090a097299 */ /* 0x000fe4000800063f */
[----:B------:R-:W-:Y:S02]  /*5060*/  ULOP3.LUT UR8, UR8, 0xffff, URZ, 0xc0, !UPT ;  /* 0x0000ffff08087892 */ /* 0x000fe4000f8ec03f */
[----:B------:R-:W-:Y:S02]  /*5070*/  ULOP3.LUT UR6, UR6, 0x20, URZ, 0xc0, !UPT ;  /* 0x0000002006067892 */ /* 0x000fe4000f8ec03f */
[----:B------:R-:W-:Y:S02]  /*5080*/  ULOP3.LUT UR13, UR13, UR9, URZ, 0xfc, !UPT ;  /* 0x000000090d0d7292 */ /* 0x000fe4000f8efc3f */
[----:B------:R-:W-:-:S12]  /*5090*/  USHF.L.U32 UR18, UR18, UR8, URZ ;  /* 0x0000000812127299 */ /* 0x000fd8000800063f */
.L_x_118:
[----:B------:R-:W-:-:S03]  /*50a0*/  UMOV UR8, 0xffffffff ;  /* 0xffffffff00087882 */ /* 0x000fc60000000000 */
[----:B------:R-:W-:Y:S05]  /*50b0*/  BRA.DIV UR8, `(.L_x_107) ;  /* 0x0000001608687947 */ /* 0x000fea000b800000 */
[----:B------:R-:W-:-:S13]  /*50c0*/  ELECT P6, URZ, PT ;  /* 0x00000000003f782f */ /* 0x000fda00038c0000 */
.L_x_141:
[----:B------:R-:W0:Y:S01]  /*50d0*/  LDC R3, c[0x0][0x28c] ;  /* 0x0000a300ff037b82 */ /* 0x000e220000000800 */
[----:B------:R-:W-:Y:S01]  /*50e0*/  BSSY B1, `(.L_x_108) ;  /* 0x000003e000017945 */ /* 0x000fe20003800000 */
[----:B0-----:R-:W-:-:S13]  /*50f0*/  ISETP.LT.OR P6, PT, R3, 0x1, !P6 ;  /* 0x000000010300780c */ /* 0x001fda00077c1670 */
[----:B------:R-:W-:Y:S05]  /*5100*/  @P6 BRA `(.L_x_109) ;  /* 0x0000000000ec6947 */ /* 0x000fea0003800000 */
[----:B------:R-:W-:Y:S01]  /*5110*/  LEA R19, R19, UR27, 0x2 ;  /* 0x0000001b13137c11 */ /* 0x000fe2000f8e10ff */
[----:B------:R-:W-:Y:S01]  /*5120*/  IMAD.MOV.U32 R12, RZ, RZ, RZ ;  /* 0x000000ffff0c7224 */ /* 0x000fe200078e00ff */
[----:B------:R-:W-:Y:S01]  /*5130*/  LEA R22, R22, UR6, 0x6 ;  /* 0x0000000616167c11 */ /* 0x000fe2000f8e30ff */
[----:B------:R-:W-:Y:S02]  /*5140*/  IMAD.U32 R13, RZ, RZ, UR26 ;  /* 0x0000001aff0d7e24 */ /* 0x000fe4000f8e00ff */
[----:B------:R-:W-:Y:S02]  /*5150*/  IMAD.MOV.U32 R3, RZ, RZ, R0 ;  /* 0x000000ffff037224 */ /* 0x000fe400078e0000 */
[----:B------:R-:W-:Y:S02]  /*5160*/  IMAD.MOV.U32 R4, RZ, RZ, R7 ;  /* 0x000000ffff047224 */ /* 0x000fe400078e0007 */
[----:B------:R-:W-:-:S07]  /*5170*/  IMAD.SHL.U32 R19, R19, 0x10, RZ ;  /* 0x0000001013137824 */ /* 0x000fce00078e00ff */
.L_x_113:
[----:B------:R-:W0:Y:S01]  /*5180*/  S2R R10, SR_CgaCtaId ;  /* 0x00000000000a7919 */ /* 0x000e220000008800 */
[----:B------:R-:W-:Y:S01]  /*5190*/  MOV R5, 0x400 ;  /* 0x0000040000057802 */ /* 0x000fe20000000f00 */
[----:B------:R-:W1:Y:S03]  /*51a0*/  @!P2 LDC R9, c[0x0][0x500] ;  /* 0x00014000ff09ab82 */ /* 0x000e660000000800 */
[----:B0-----:R-:W-:Y:S02]  /*51b0*/  LEA R11, R10, R5, 0x18 ;  /* 0x000000050a0b7211 */ /* 0x001fe400078ec0ff */
[----:B------:R-:W-:-:S03]  /*51c0*/  SHF.L.U32 R5, R3, 0x1f, RZ ;  /* 0x0000001f03057819 */ /* 0x000fc600000006ff */
[----:B------:R-:W-:-:S04]  /*51d0*/  IMAD R10, R4, 0x8, R11 ;  /* 0x00000008040a7824 */ /* 0x000fc800078e020b */
[----:B------:R-:W0:Y:S02]  /*51e0*/  SYNCS.PHASECHK.TRANS64.TRYWAIT P1, [R10+URZ+0x70], R5 ;  /* 0x000070050a0075a7 */ /* 0x000e24000802017f */
[----:B01----:R-:W-:Y:S05]  /*51f0*/  @!P1 BRA `(.L_x_110) ;  /* 0x0000001400389947 */ /* 0x003fea0003800000 */
.L_x_142:
[----:B0-----:R-:W-:Y:S01]  /*5200*/  PRMT R5, R6, 0x9910, RZ ;  /* 0x0000991006057816 */ /* 0x001fe200000000ff */
[----:B------:R0:W-:Y:S03]  /*5210*/  @!P2 SYNCS.ARRIVE.TRANS64 RZ, [R10+URZ], R9 ;  /* 0x000000090affa9a7 */ /* 0x0001e6000800003f */
[----:B------:R-:W-:-:S13]  /*5220*/  ISETP.NE.AND P1, PT, R5, 0x2, PT ;  /* 0x000000020500780c */ /* 0x000fda0003f25270 */
[----:B0-----:R-:W-:Y:S05]  /*5230*/  @P1 BRA `(.L_x_111) ;  /* 0x0000000000041947 */ /* 0x001fea0003800000 */
[----:B------:R-:W-:Y:S01]  /*5240*/  BPT.TRAP 0x1 ;  /* 0x000000040000795c */ /* 0x000fe20000300000 */
.L_x_111:
[----:B------:R-:W-:Y:S05]  /*5250*/  @P0 BRA `(.L_x_112) ;  /* 0x0000000000040947 */ /* 0x000fea0003800000 */
[----:B------:R-:W-:Y:S01]  /*5260*/  BPT.TRAP 0x1 ;  /* 0x000000040000795c */ /* 0x000fe20000300000 */
.L_x_112:
[----:B------:R-:W-:Y:S01]  /*5270*/  R2UR UR8, R4 ;  /* 0x00000000040872ca */ /* 0x000fe200000e0000 */
[----:B------:R-:W-:Y:S01]  /*5280*/  VIADD R13, R13, 0xffffffff ;  /* 0xffffffff0d0d7836 */ /* 0x000fe20000000000 */
[----:B------:R-:W-:Y:S01]  /*5290*/  R2UR UR15, R11 ;  /* 0x000000000b0f72ca */ /* 0x000fe200000e0000 */
[----:B------:R-:W-:Y:S01]  /*52a0*/  UIADD3 UR14, UP0, UR24, 0xf0, URZ ;  /* 0x000000f0180e7890 */ /* 0x000fe2000ff1e03f */
[----:B------:R-:W-:Y:S01]  /*52b0*/  R2UR UR22, R19 ;  /* 0x00000000131672ca */ /* 0x000fe200000e0000 */
[----:B------:R-:W-:Y:S01]  /*52c0*/  UIADD3 UR30, UP1, UR24, 0x1f0, URZ ;  /* 0x000001f0181e7890 */ /* 0x000fe2000ff3e03f */
[----:B------:R-:W-:Y:S01]  /*52d0*/  R2UR UR9, R10 ;  /* 0x000000000a0972ca */ /* 0x000fe200000e0000 */
[----:B------:R-:W-:Y:S01]  /*52e0*/  UPRMT UR19, URZ, 0x5410, UR18 ;  /* 0x000054103f137896 */ /* 0x000fe20008000012 */
[----:B------:R-:W-:Y:S01]  /*52f0*/  R2UR UR10, R12 ;  /* 0x000000000c0a72ca */ /* 0x000fe200000e0000 */
[----:B------:R-:W-:Y:S01]  /*5300*/  VIADD R4, R4, 0x1 ;  /* 0x0000000104047836 */ /* 0x000fe20000000000 */
[----:B------:R-:W-:Y:S01]  /*5310*/  R2UR UR12, R2 ;  /* 0x00000000020c72ca */ /* 0x000fe200000e0000 */
[----:B------:R-:W-:Y:S01]  /*5320*/  UPRMT UR29, URZ, 0x5410, UR13 ;  /* 0x000054103f1d7896 */ /* 0x000fe2000800000d */
[----:B------:R-:W-:Y:S01]  /*5330*/  R2UR UR23, R22 ;  /* 0x00000000161772ca */ /* 0x000fe200000e0000 */
[----:B------:R-:W-:Y:S01]  /*5340*/  USHF.L.U32 UR8, UR8, 0xc, URZ ;  /* 0x0000000c08087899 */ /* 0x000fe2000800063f */
[----:B------:R-:W-:Y:S01]  /*5350*/  ISETP.GT.AND P3, PT, R13, 0x1, PT ;  /* 0x000000010d00780c */ /* 0x000fe20003f64270 */
[----:B------:R-:W-:Y:S01]  /*5360*/  UIADD3.X UR31, URZ, UR25, URZ, UP1, !UPT ;  /* 0x000000193f1f7290 */ /* 0x000fe20008ffe43f */
[----:B------:R-:W-:Y:S01]  /*5370*/  ISETP.NE.AND P1, PT, R4, 0xe, PT ;  /* 0x0000000e0400780c */ /* 0x000fe20003f25270 */
[----:B------:R-:W-:Y:S01]  /*5380*/  ULEA UR11, UR27, UR8, 0xa ;  /* 0x000000081b0b7291 */ /* 0x000fe2000f8e503f */
[----:B------:R-:W-:Y:S01]  /*5390*/  VIADD R12, R12, 0x40 ;  /* 0x000000400c0c7836 */ /* 0x000fe20000000000 */
[----:B------:R-:W-:Y:S01]  /*53a0*/  ULOP3.LUT UR8, UR8, 0x800, UR28, 0xf8, !UPT ;  /* 0x0000080008087892 */ /* 0x000fe2000f8ef81c */
[----:B------:R-:W-:Y:S01]  /*53b0*/  SEL R10, RZ, 0x1, P1 ;  /* 0x00000001ff0a7807 */ /* 0x000fe20000800000 */
[----:B------:R-:W-:Y:S01]  /*53c0*/  ULEA UR11, UR11, UR15, 0x1 ;  /* 0x0000000f0b0b7291 */ /* 0x000fe2000f8e083f */
[----:B------:R-:W-:Y:S01]  /*53d0*/  SEL R4, R4, RZ, P1 ;  /* 0x000000ff04047207 */ /* 0x000fe20000800000 */
[----:B------:R-:W-:Y:S01]  /*53e0*/  ULEA UR8, UR8, UR15, 0x1 ;  /* 0x0000000f08087291 */ /* 0x000fe2000f8e083f */
[----:B------:R-:W-:Y:S01]  /*53f0*/  LOP3.LUT R3, R3, R10, RZ, 0x3c, !PT ;  /* 0x0000000a03037212 */ /* 0x000fe200078e3cff */
[----:B------:R-:W-:-:S02]  /*5400*/  UIADD3 UR20, UR11, 0x200, URZ ;  /* 0x000002000b147890 */ /* 0x000fc4000fffe03f */
[----:B------:R-:W-:Y:S02]  /*5410*/  UIADD3.X UR15, URZ, UR25, URZ, UP0, !UPT ;  /* 0x000000193f0f7290 */ /* 0x000fe400087fe43f */
[----:B------:R-:W-:Y:S01]  /*5420*/  UIADD3 UR21, UR8, 0x1c200, URZ ;  /* 0x0001c20008157890 */ /* 0x000fe2000fffe03f */
[----:B------:R-:W-:Y:S01]  /*5430*/  UMOV UR16, 0x0 ;  /* 0x0000000000107882 */ /* 0x000fe20000000000 */
[----:B------:R-:W-:Y:S01]  /*5440*/  UMOV UR17, 0x10000000 ;  /* 0x1000000000117882 */ /* 0x000fe20000000000 */
[----:B------:R-:W-:Y:S01]  /*5450*/  UMOV UR11, UR22 ;  /* 0x00000016000b7c82 */ /* 0x000fe20008000000 */
[----:B------:R-:W-:-:S03]  /*5460*/  UMOV UR8, UR20 ;  /* 0x0000001400087c82 */ /* 0x000fc60008000000 */
[----:B------:R0:W-:Y:S02]  /*5470*/  UTMALDG.3D.MULTICAST [UR8], [UR14], UR19, desc[UR16] ;  /* 0x000010080e0073b4 */ /* 0x0001e40008011813 */
[----:B0-----:R-:W-:Y:S01]  /*5480*/  UMOV UR8, UR21 ;  /* 0x0000001500087c82 */ /* 0x001fe20008000000 */
[----:B------:R-:W-:Y:S02]  /*5490*/  UMOV UR11, UR23 ;  /* 0x00000017000b7c82 */ /* 0x000fe40008000000 */
[----:B------:R0:W-:Y:S02]  /*54a0*/  UTMALDG.3D.MULTICAST [UR8], [UR30], UR29, desc[UR16] ;  /* 0x000010081e0073b4 */ /* 0x0001e4000801181d */
[----:B0-----:R-:W-:Y:S05]  /*54b0*/  @P3 BRA `(.L_x_113) ;  /* 0xfffffffc00303947 */ /* 0x001fea000383ffff */
.L_x_109:
[----:B------:R-:W-:Y:S05]  /*54c0*/  BSYNC B1 ;  /* 0x0000000000017941 */ /* 0x000fea0003800000 */
.L_x_108:
[----:B------:R-:W2:Y:S01]  /*54d0*/  LDL.64 R10, [R1] ;  /* 0x00000000010a7983 */ /* 0x000ea20000100a00 */
[----:B------:R-:W-:Y:S01]  /*54e0*/  LOP3.LUT P4, RZ, R8, 0xff, RZ, 0xc0, !PT ;  /* 0x000000ff08ff7812 */ /* 0x000fe2000788c0ff */
[----:B------:R-:W-:Y:S01]  /*54f0*/  VIADD R4, R7, UR40 ;  /* 0x0000002807047c36 */ /* 0x000fe20008000000 */
[----:B------:R-:W-:Y:S01]  /*5500*/  ULDC.64 UR8, c[0x0][0x650] ;  /* 0x0001940000087ab9 */ /* 0x000fe20000000a00 */
[----:B------:R-:W-:Y:S01]  /*5510*/  IMAD.U32 R5, RZ, RZ, UR40 ;  /* 0x00000028ff057e24 */ /* 0x000fe2000f8e00ff */
[----:B------:R-:W-:Y:S01]  /*5520*/  UISETP.GE.U32.AND UP0, UPT, UR40, 0xe, UPT ;  /* 0x0000000e2800788c */ /* 0x000fe2000bf06070 */
[----:B------:R-:W-:Y:S01]  /*5530*/  BSSY B1, `(.L_x_114) ;  /* 0x0000070000017945 */ /* 0x000fe20003800000 */
[----:B------:R-:W-:Y:S01]  /*5540*/  SHF.R.U32.HI R2, RZ, 0x1, R4 ;  /* 0x00000001ff027819 */ /* 0x000fe20000011604 */
[----:B------:R-:W-:Y:S01]  /*5550*/  IMAD.MOV.U32 R19, RZ, RZ, -0x1 ;  /* 0xffffffffff137424 */ /* 0x000fe200078e00ff */
[----:B------:R-:W-:Y:S01]  /*5560*/  ISETP.GT.U32.AND P1, PT, R4, 0xd, PT ;  /* 0x0000000d0400780c */ /* 0x000fe20003f24070 */
[----:B------:R-:W-:Y:S01]  /*5570*/  IMAD.MOV.U32 R22, RZ, RZ, -0x1 ;  /* 0xffffffffff167424 */ /* 0x000fe200078e00ff */
[----:B------:R-:W-:-:S02]  /*5580*/  PLOP3.LUT P3, PT, PT, PT, UP0, 0x80, 0x0 ;  /* 0x000000000000781c */ /* 0x000fc40003f6f008 */
[----:B------:R-:W-:Y:S01]  /*5590*/  ISETP.LT.U32.AND P1, PT, R5, 0xe, P1 ;  /* 0x0000000e0500780c */ /* 0x000fe20000f21070 */
[----:B------:R-:W0:Y:S01]  /*55a0*/  @P4 S2R R8, SR_CgaCtaId ;  /* 0x0000000000084919 */ /* 0x000e220000008800 */
[----:B------:R-:W-:-:S04]  /*55b0*/  @P4 MOV R3, 0x400 ;  /* 0x0000040000034802 */ /* 0x000fc80000000f00 */
[----:B0-----:R-:W-:Y:S01]  /*55c0*/  @P4 LEA R8, R8, R3, 0x18 ;  /* 0x0000000308084211 */ /* 0x001fe200078ec0ff */
[----:B------:R-:W-:-:S03]  /*55d0*/  IMAD.WIDE.U32 R2, R2, -0x6db6db6d, RZ ;  /* 0x9249249302027825 */ /* 0x000fc600078e00ff */
[----:B------:R0:W-:Y:S01]  /*55e0*/  @P4 SYNCS.ARRIVE.TRANS64.A1T0 RZ, [R8+URZ+0x118], RZ ;  /* 0x000118ff08ff49a7 */ /* 0x0001e2000810003f */
[----:B------:R-:W-:Y:S01]  /*55f0*/  IMAD.MOV.U32 R2, RZ, RZ, -0x1 ;  /* 0xffffffffff027424 */ /* 0x000fe200078e00ff */
[----:B------:R-:W-:Y:S02]  /*5600*/  SHF.R.U32.HI R5, RZ, 0x2, R3 ;  /* 0x00000002ff057819 */ /* 0x000fe40000011603 */
[----:B------:R-:W-:-:S03]  /*5610*/  SEL R3, RZ, 0x1, !P1 ;  /* 0x00000001ff037807 */ /* 0x000fc60004800000 */
[----:B------:R-:W-:Y:S01]  /*5620*/  IMAD R7, R5, -0xe, R4 ;  /* 0xfffffff205077824 */ /* 0x000fe200078e0204 */
[----:B------:R-:W-:Y:S02]  /*5630*/  LOP3.LUT R0, R0, R3, RZ, 0x3c, !PT ;  /* 0x0000000300007212 */ /* 0x000fe400078e3cff */
[----:B------:R-:W-:Y:S02]  /*5640*/  PRMT R3, RZ, 0x7610, R3 ;  /* 0x00007610ff037816 */ /* 0x000fe40000000003 */
[----:B------:R-:W-:Y:S02]  /*5650*/  @P3 LOP3.LUT R0, R0, 0x1, R5, 0x78, !PT ;  /* 0x0000000100003812 */ /* 0x000fe400078e7805 */
[----:B0-----:R-:W-:Y:S02]  /*5660*/  PRMT R8, RZ, 0x7610, R8 ;  /* 0x00007610ff087816 */ /* 0x001fe40000000008 */
[----:B--2---:R-:W-:-:S04]  /*5670*/  IADD3 R18, P4, R18, R10, RZ ;  /* 0x0000000a12127210 */ /* 0x004fc80007f9e0ff */
[----:B------:R-:W-:Y:S01]  /*5680*/  ISETP.GE.U32.AND P1, PT, R18, UR8, PT ;  /* 0x0000000812007c0c */ /* 0x000fe2000bf26070 */
[----:B------:R-:W-:-:S05]  /*5690*/  IMAD.X R17, R17, 0x1, R23, P4 ;  /* 0x0000000111117824 */ /* 0x000fca00020e0617 */
[----:B------:R-:W-:-:S13]  /*56a0*/  ISETP.GE.U32.AND.EX P1, PT, R17, UR9, PT, P1 ;  /* 0x0000000911007c0c */ /* 0x000fda000bf26110 */
[----:B------:R-:W-:Y:S05]  /*56b0*/  @P1 BRA `(.L_x_115) ;  /* 0x00000004005c1947 */ /* 0x000fea0003800000 */
[----:B------:R-:W0:Y:S01]  /*56c0*/  S2R R11, SR_CTAID.X ;  /* 0x00000000000b7919 */ /* 0x000e220000002500 */
[----:B------:R-:W-:Y:S01]  /*56d0*/  ULDC.64 UR8, c[0x0][0x628] ;  /* 0x00018a0000087ab9 */ /* 0x000fe20000000a00 */
[----:B------:R-:W1:Y:S01]  /*56e0*/  LDC R12, c[0x0][0x144] ;  /* 0x00005100ff0c7b82 */ /* 0x000e620000000800 */
[----:B------:R-:W-:Y:S01]  /*56f0*/  ISETP.NE.U32.AND P1, PT, RZ, UR8, PT ;  /* 0x00000008ff007c0c */ /* 0x000fe2000bf25070 */
[----:B------:R-:W2:Y:S01]  /*5700*/  S2R R9, SR_CTAID.Y ;  /* 0x0000000000097919 */ /* 0x000ea20000002600 */
[----:B------:R-:W-:Y:S01]  /*5710*/  ULDC UR10, c[0x0][0x150] ;  /* 0x00005400000a7ab9 */ /* 0x000fe20000000800 */
[----:B------:R-:W-:Y:S01]  /*5720*/  ULDC UR11, c[0x0][0x630] ;  /* 0x00018c00000b7ab9 */ /* 0x000fe20000000800 */
[----:B------:R-:W-:Y:S01]  /*5730*/  ISETP.NE.AND.EX P1, PT, RZ, UR9, PT, P1 ;  /* 0x00000009ff007c0c */ /* 0x000fe2000bf25310 */
[----:B------:R-:W-:Y:S01]  /*5740*/  IMAD.MOV.U32 R2, RZ, RZ, R18 ;  /* 0x000000ffff027224 */ /* 0x000fe200078e0012 */
[----:B0-----:R-:W-:-:S05]  /*5750*/  I2FP.F32.U32 R3, R11 ;  /* 0x0000000b00037245 */ /* 0x001fca0000201000 */
[----:B------:R-:W-:Y:S01]  /*5760*/  FMUL R14, R3, UR10 ;  /* 0x0000000a030e7c20 */ /* 0x000fe20008400000 */
[----:B------:R-:W-:-:S05]  /*5770*/  IMAD.MOV.U32 R3, RZ, RZ, R17 ;  /* 0x000000ffff037224 */ /* 0x000fca00078e0011 */
[----:B--2---:R-:W-:Y:S05]  /*5780*/  @!P1 BRA `(.L_x_116) ;  /* 0x0000000000289947 */ /* 0x004fea0003800000 */
[----:B------:R-:W-:Y:S02]  /*5790*/  ULDC UR10, c[0x0][0x634] ;  /* 0x00018d00000a7ab9 */ /* 0x000fe40000000800 */
[----:B------:R-:W-:-:S05]  /*57a0*/  IADD3 R3, P1, R18, UR10, RZ ;  /* 0x0000000a12037c10 */ /* 0x000fca000ff3e0ff */
[----:B------:R-:W-:-:S04]  /*57b0*/  IMAD.X R13, RZ, RZ, R17, P1 ;  /* 0x000000ffff0d7224 */ /* 0x000fc800008e0611 */
[----:B------:R-:W-:-:S04]  /*57c0*/  IMAD.WIDE.U32 R4, R13, UR8, RZ ;  /* 0x000000080d047c25 */ /* 0x000fc8000f8e00ff */
[----:B------:R-:W-:-:S04]  /*57d0*/  IMAD.WIDE.U32 R4, P1, R3, UR9, R4 ;  /* 0x0000000903047c25 */ /* 0x000fc8000f820004 */
[----:B------:R-:W-:-:S04]  /*57e0*/  IMAD.WIDE.U32 R2, R3, UR8, RZ ;  /* 0x0000000803027c25 */ /* 0x000fc8000f8e00ff */
[----:B------:R-:W-:Y:S01]  /*57f0*/  IMAD.MOV.U32 R2, RZ, RZ, R5 ;  /* 0x000000ffff027224 */ /* 0x000fe200078e0005 */
[----:B------:R-:W-:Y:S01]  /*5800*/  IADD3 RZ, P3, R3, R4, RZ ;  /* 0x0000000403ff7210 */ /* 0x000fe20007f7e0ff */
[----:B------:R-:W-:-:S04]  /*5810*/  IMAD.X R3, RZ, RZ, RZ, P1 ;  /* 0x000000ffff037224 */ /* 0x000fc800008e06ff */
[----:B------:R-:W-:-:S08]  /*5820*/  IMAD.WIDE.U32.X R2, R13, UR9, R2, P3 ;  /* 0x000000090d027c25 */ /* 0x000fd000098e0402 */
.L_x_116:
[--C-:B------:R-:W-:Y:S01]  /*5830*/  SHF.R.U64 R10, R2, UR11, R3.reuse ;  /* 0x0000000b020a7c19 */ /* 0x100fe20008001203 */
[----:B------:R-:W0:Y:S01]  /*5840*/  F2I.U32.TRUNC.NTZ R14, R14 ;  /* 0x0000000e000e7305 */ /* 0x000e22000020f000 */
[----:B------:R-:W-:Y:S01]  /*5850*/  SHF.R.U32.HI R2, RZ, UR11, R3 ;  /* 0x0000000bff027c19 */ /* 0x000fe20008011603 */
[----:B------:R-:W-:Y:S01]  /*5860*/  ULDC.64 UR8, c[0x0][0x620] ;  /* 0x0001880000087ab9 */ /* 0x000fe20000000a00 */
[----:B------:R-:W-:Y:S01]  /*5870*/  IADD3 R5, P1, RZ, -R10, RZ ;  /* 0x8000000aff057210 */ /* 0x000fe20007f3e0ff */
[----:B------:R-:W-:Y:S01]  /*5880*/  IMAD.MOV.U32 R3, RZ, RZ, R17 ;  /* 0x000000ffff037224 */ /* 0x000fe200078e0011 */
[----:B------:R-:W-:-:S03]  /*5890*/  ULDC.64 UR10, c[0x0][0x640] ;  /* 0x00019000000a7ab9 */ /* 0x000fc60000000a00 */
[----:B------:R-:W-:Y:S01]  /*58a0*/  IMAD.X R2, RZ, RZ, ~R2, P1 ;  /* 0x000000ffff027224 */ /* 0x000fe200008e0e02 */
[----:B------:R-:W-:-:S03]  /*58b0*/  ISETP.NE.U32.AND P1, PT, RZ, UR10, PT ;  /* 0x0000000aff007c0c */ /* 0x000fc6000bf25070 */
[----:B------:R-:W-:Y:S01]  /*58c0*/  IMAD R4, R2, UR8, RZ ;  /* 0x0000000802047c24 */ /* 0x000fe2000f8e02ff */
[----:B------:R-:W-:Y:S01]  /*58d0*/  ISETP.NE.AND.EX P1, PT, RZ, UR11, PT, P1 ;  /* 0x0000000bff007c0c */ /* 0x000fe2000bf25310 */
[----:B------:R-:W-:-:S04]  /*58e0*/  IMAD.MOV.U32 R2, RZ, RZ, R18 ;  /* 0x000000ffff027224 */ /* 0x000fc800078e0012 */
[----:B------:R-:W-:Y:S01]  /*58f0*/  IMAD.WIDE.U32 R2, R5, UR8, R2 ;  /* 0x0000000805027c25 */ /* 0x000fe2000f8e0002 */
[----:B------:R-:W-:-:S03]  /*5900*/  ULDC UR8, c[0x0][0x618] ;  /* 0x0001860000087ab9 */ /* 0x000fc60000000800 */
[----:B------:R-:W-:Y:S01]  /*5910*/  IMAD R5, R5, UR9, R4 ;  /* 0x0000000905057c24 */ /* 0x000fe2000f8e0204 */
[----:B------:R-:W-:Y:S01]  /*5920*/  ULDC UR9, c[0x0][0x154] ;  /* 0x0000550000097ab9 */ /* 0x000fe20000000800 */
[----:B0-----:R-:W-:Y:S02]  /*5930*/  IMAD.MOV R4, RZ, RZ, -R14 ;  /* 0x000000ffff047224 */ /* 0x001fe400078e0a0e */
[----:B------:R-:W0:Y:S01]  /*5940*/  LDC R14, c[0x0][0x148] ;  /* 0x00005200ff0e7b82 */ /* 0x000e220000000800 */
[----:B------:R-:W-:Y:S02]  /*5950*/  IMAD.IADD R3, R3, 0x1, R5 ;  /* 0x0000000103037824 */ /* 0x000fe400078e0205 */
[----:B-1----:R-:W-:Y:S01]  /*5960*/  IMAD R11, R12, R4, R11 ;  /* 0x000000040c0b7224 */ /* 0x002fe200078e020b */
[----:B------:R-:W-:Y:S02]  /*5970*/  I2FP.F32.U32 R4, R9 ;  /* 0x0000000900047245 */ /* 0x000fe40000201000 */
[----:B------:R-:W-:-:S02]  /*5980*/  SHF.R.U64 R12, R2, UR8, R3 ;  /* 0x00000008020c7c19 */ /* 0x000fc40008001203 */
[----:B------:R-:W-:Y:S01]  /*5990*/  SHF.R.U32.HI R3, RZ, UR8, R3 ;  /* 0x00000008ff037c19 */ /* 0x000fe20008011603 */
[----:B------:R-:W-:Y:S01]  /*59a0*/  FMUL R4, R4, UR9 ;  /* 0x0000000904047c20 */ /* 0x000fe20008400000 */
[----:B------:R-:W-:Y:S02]  /*59b0*/  ULDC UR8, c[0x0][0x608] ;  /* 0x0001820000087ab9 */ /* 0x000fe40000000800 */
[--C-:B------:R-:W-:Y:S01]  /*59c0*/  SHF.R.U64 R15, R12, UR8, R3.reuse ;  /* 0x000000080c0f7c19 */ /* 0x100fe20008001203 */
[----:B------:R1:W2:Y:S01]  /*59d0*/  F2I.U32.TRUNC.NTZ R20, R4 ;  /* 0x0000000400147305 */ /* 0x0002a2000020f000 */
[----:B------:R-:W-:Y:S01]  /*59e0*/  SHF.R.U32.HI R2, RZ, UR8, R3 ;  /* 0x00000008ff027c19 */ /* 0x000fe20008011603 */
[----:B------:R-:W-:-:S03]  /*59f0*/  ULDC UR8, c[0x0][0x658] ;  /* 0x0001960000087ab9 */ /* 0x000fc60000000800 */
[--C-:B------:R-:W-:Y:S02]  /*5a00*/  SHF.R.U64 R13, R15, UR8, R2.reuse ;  /* 0x000000080f0d7c19 */ /* 0x100fe40008001202 */
[----:B------:R-:W-:-:S03]  /*5a10*/  SHF.R.U32.HI R19, RZ, UR8, R2 ;  /* 0x00000008ff137c19 */ /* 0x000fc60008011602 */
[----:B------:R-:W-:Y:S02]  /*5a20*/  IMAD.MOV.U32 R2, RZ, RZ, R13 ;  /* 0x000000ffff027224 */ /* 0x000fe400078e000d */
[----:B------:R-:W-:Y:S01]  /*5a30*/  IMAD.MOV.U32 R3, RZ, RZ, R19 ;  /* 0x000000ffff037224 */ /* 0x000fe200078e0013 */
[----:B-1----:R-:W-:Y:S06]  /*5a40*/  @!P1 BRA `(.L_x_117) ;  /* 0x0000000000289947 */ /* 0x002fec0003800000 */
        /* <DEDUP_REMOVED lines=10> */
.L_x_117:
[----:B------:R-:W1:Y:S01]  /*5af0*/  LDC R4, c[0x0][0x65c] ;  /* 0x00019700ff047b82 */ /* 0x000e620000000800 */
[----:B------:R-:W-:Y:S01]  /*5b00*/  ULDC UR8, c[0x0][0x648] ;  /* 0x0001920000087ab9 */ /* 0x000fe20000000800 */
[----:B------:R-:W-:Y:S01]  /*5b10*/  LOP3.LUT R15, R15, UR7, RZ, 0xc0, !PT ;  /* 0x000000070f0f7c12 */ /* 0x000fe2000f8ec0ff */
[----:B--2---:R-:W-:Y:S01]  /*5b20*/  IMAD.MOV R20, RZ, RZ, -R20 ;  /* 0x000000ffff147224 */ /* 0x004fe200078e0a14 */
[----:B------:R-:W-:Y:S01]  /*5b30*/  SHF.R.U64 R2, R2, UR8, R3 ;  /* 0x0000000802027c19 */ /* 0x000fe20008001203 */
[----:B------:R-:W-:Y:S01]  /*5b40*/  ULDC UR8, c[0x0][0x638] ;  /* 0x00018e0000087ab9 */ /* 0x000fe20000000800 */
[----:B------:R-:W-:Y:S01]  /*5b50*/  LOP3.LUT R12, R12, UR4, RZ, 0xc0, !PT ;  /* 0x000000040c0c7c12 */ /* 0x000fe2000f8ec0ff */
[----:B------:R-:W-:Y:S01]  /*5b60*/  ULDC UR9, c[0x0][0x610] ;  /* 0x0001840000097ab9 */ /* 0x000fe20000000800 */
[----:B------:R-:W-:Y:S01]  /*5b70*/  IMAD.MOV.U32 R3, RZ, RZ, 0x1 ;  /* 0x00000001ff037424 */ /* 0x000fe200078e00ff */
[----:B-1----:R-:W-:Y:S01]  /*5b80*/  ISETP.NE.AND P1, PT, R4, 0x1, PT ;  /* 0x000000010400780c */ /* 0x002fe20003f25270 */
[----:B------:R-:W-:-:S02]  /*5b90*/  IMAD.MOV R4, RZ, RZ, -R2 ;  /* 0x000000ffff047224 */ /* 0x000fc400078e0a02 */
[----:B------:R-:W-:Y:S02]  /*5ba0*/  IMAD R2, R2, UR5, R15 ;  /* 0x0000000502027c24 */ /* 0x000fe4000f8e020f */
[----:B------:R-:W-:Y:S01]  /*5bb0*/  IMAD R13, R4, UR8, R13 ;  /* 0x00000008040d7c24 */ /* 0x000fe2000f8e020d */
[----:B------:R-:W-:-:S07]  /*5bc0*/  ULDC UR8, c[0x0][0x600] ;  /* 0x0001800000087ab9 */ /* 0x000fce0000000800 */
[----:B0-----:R-:W-:-:S04]  /*5bd0*/  @P1 IMAD R11, R14, R20, R9 ;  /* 0x000000140e0b1224 */ /* 0x001fc800078e0209 */
[----:B------:R-:W-:Y:S02]  /*5be0*/  IMAD R11, R2, UR9, R11 ;  /* 0x00000009020b7c24 */ /* 0x000fe4000f8e020b */
[----:B------:R-:W-:-:S05]  /*5bf0*/  IMAD R2, R13, UR8, R12 ;  /* 0x000000080d027c24 */ /* 0x000fca000f8e020c */
[----:B------:R-:W-:Y:S02]  /*5c00*/  SEL R22, R2, R11, !P1 ;  /* 0x0000000b02167207 */ /* 0x000fe40004800000 */
[----:B------:R-:W-:Y:S01]  /*5c10*/  SEL R19, R11, R2, !P1 ;  /* 0x000000020b137207 */ /* 0x000fe20004800000 */
[----:B------:R-:W-:-:S07]  /*5c20*/  IMAD.MOV.U32 R2, RZ, RZ, R10 ;  /* 0x000000ffff027224 */ /* 0x000fce00078e000a */
.L_x_115:
[----:B------:R-:W-:Y:S05]  /*5c30*/  BSYNC B1 ;  /* 0x0000000000017941 */ /* 0x000fea0003800000 */
.L_x_114:
[----:B------:R-:W-:-:S13]  /*5c40*/  LOP3.LUT P1, RZ, R3, 0xff, RZ, 0xc0, !PT ;  /* 0x000000ff03ff7812 */ /* 0x000fda000782c0ff */
[----:B------:R-:W-:Y:S05]  /*5c50*/  @P1 BRA `(.L_x_118) ;  /* 0xfffffff400101947 */ /* 0x000fea000383ffff */
[----:B------:R-:W-:Y:S05]  /*5c60*/  BSYNC B0 ;  /* 0x0000000000007941 */ /* 0x000fea0003800000 */
.L_x_106:
[----:B------:R-:W-:-:S03]  /*5c70*/  UMOV UR8, 0xffffffff ;  /* 0xffffffff00087882 */ /* 0x000fc60000000000 */
[----:B------:R-:W-:Y:S05]  /*5c80*/  BRA.DIV UR8, `(.L_x_119) ;  /* 0x0000000a08a87947 */ /* 0x000fea000b800000 */
[----:B------:R-:W-:-:S13]  /*5c90*/  ELECT P6, URZ, PT ;  /* 0x00000000003f782f */ /* 0x000fda00038c0000 */
.L_x_145:
[----:B------:R-:W-:Y:S04]  /*5ca0*/  BSSY B0, `(.L_x_120) ;  /* 0x0000085000007945 */ /* 0x000fe80003800000 */
[----:B------:R-:W-:Y:S05]  /*5cb0*/  @!P6 BRA `(.L_x_121) ;  /* 0x00000008000ce947 */ /* 0x000fea0003800000 */
[----:B------:R-:W-:-:S04]  /*5cc0*/  LOP3.LUT R16, R16, 0x2, RZ, 0xfc, !PT ;  /* 0x0000000210107812 */ /* 0x000fc800078efcff */
[----:B------:R-:W-:-:S13]  /*5cd0*/  ISETP.NE.AND P0, PT, R16, 0x3, PT ;  /* 0x000000031000780c */ /* 0x000fda0003f05270 */
[----:B------:R-:W-:Y:S05]  /*5ce0*/  @!P0 BRA `(.L_x_122) ;  /* 0x0000000000048947 */ /* 0x000fea0003800000 */
[----:B------:R-:W-:Y:S01]  /*5cf0*/  BPT.TRAP 0x1 ;  /* 0x000000040000795c */ /* 0x000fe20000300000 */
.L_x_122:
[----:B------:R-:W0:Y:S01]  /*5d00*/  S2R R3, SR_CgaCtaId ;  /* 0x0000000000037919 */ /* 0x000e220000008800 */
[----:B------:R-:W-:Y:S02]  /*5d10*/  MOV R2, 0x400 ;  /* 0x0000040000027802 */ /* 0x000fe40000000f00 */
[----:B------:R-:W-:Y:S02]  /*5d20*/  SHF.L.U32 R4, R0, 0x1f, RZ ;  /* 0x0000001f00047819 */ /* 0x000fe400000006ff */
[----:B0-----:R-:W-:-:S05]  /*5d30*/  LEA R2, R3, R2, 0x18 ;  /* 0x0000000203027211 */ /* 0x001fca00078ec0ff */
[----:B------:R-:W-:-:S04]  /*5d40*/  VIADD R2, R2, 0x70 ;  /* 0x0000007002027836 */ /* 0x000fc80000000000 */
[C---:B------:R-:W-:Y:S02]  /*5d50*/  IMAD R9, R7.reuse, 0x8, R2 ;  /* 0x0000000807097824 */ /* 0x040fe400078e0202 */
[----:B------:R-:W-:Y:S02]  /*5d60*/  VIADD R7, R7, 0x1 ;  /* 0x0000000107077836 */ /* 0x000fe40000000000 */
[----:B------:R-:W0:Y:S03]  /*5d70*/  SYNCS.PHASECHK.TRANS64.TRYWAIT P0, [R9+URZ], R4 ;  /* 0x00000004090075a7 */ /* 0x000e26000800017f */
[----:B------:R-:W-:-:S04]  /*5d80*/  ISETP.NE.AND P1, PT, R7, 0xe, PT ;  /* 0x0000000e0700780c */ /* 0x000fc80003f25270 */
[----:B------:R-:W-:Y:S02]  /*5d90*/  SEL R3, RZ, 0x1, P1 ;  /* 0x00000001ff037807 */ /* 0x000fe40000800000 */
[----:B------:R-:W-:Y:S02]  /*5da0*/  SEL R7, R7, RZ, P1 ;  /* 0x000000ff07077207 */ /* 0x000fe40000800000 */
[----:B------:R-:W-:-:S03]  /*5db0*/  LOP3.LUT R6, R0, R3, RZ, 0x3c, !PT ;  /* 0x0000000300067212 */ /* 0x000fc600078e3cff */
[----:B------:R-:W-:Y:S01]  /*5dc0*/  IMAD R8, R7, 0x8, R2 ;  /* 0x0000000807087824 */ /* 0x000fe200078e0202 */
[----:B------:R-:W-:Y:S01]  /*5dd0*/  SHF.L.U32 R5, R6, 0x1f, RZ ;  /* 0x0000001f06057819 */ /* 0x000fe200000006ff */
[----:B0-----:R-:W-:Y:S06]  /*5de0*/  @!P0 BRA `(.L_x_123) ;  /* 0x0000000800708947 */ /* 0x001fec0003800000 */
.L_x_146:
[----:B------:R-:W1:Y:S01]  /*5df0*/  SYNCS.PHASECHK.TRANS64.TRYWAIT P0, [R8+URZ], R5 ;  /* 0x00000005080075a7 */ /* 0x000e62000800017f */
[----:B------:R-:W-:-:S05]  /*5e00*/  VIADD R0, R7, 0x1 ;  /* 0x0000000107007836 */ /* 0x000fca0000000000 */
[----:B------:R-:W-:-:S04]  /*5e10*/  ISETP.NE.AND P1, PT, R0, 0xe, PT ;  /* 0x0000000e0000780c */ /* 0x000fc80003f25270 */
[----:B------:R-:W-:Y:S02]  /*5e20*/  SEL R3, RZ, 0x1, P1 ;  /* 0x00000001ff037807 */ /* 0x000fe40000800000 */
[----:B------:R-:W-:Y:S02]  /*5e30*/  SEL R7, R0, RZ, P1 ;  /* 0x000000ff00077207 */ /* 0x000fe40000800000 */
[----:B------:R-:W-:-:S03]  /*5e40*/  LOP3.LUT R6, R6, R3, RZ, 0x3c, !PT ;  /* 0x0000000306067212 */ /* 0x000fc600078e3cff */
[----:B0-----:R-:W-:Y:S01]  /*5e50*/  IMAD R9, R7, 0x8, R2 ;  /* 0x0000000807097824 */ /* 0x001fe200078e0202 */
[----:B------:R-:W-:Y:S01]  /*5e60*/  SHF.L.U32 R4, R6, 0x1f, RZ ;  /* 0x0000001f06047819 */ /* 0x000fe200000006ff */
[----:B-1----:R-:W-:Y:S06]  /*5e70*/  @!P0 BRA `(.L_x_124) ;  /* 0x0000000800608947 */ /* 0x002fec0003800000 */
.L_x_147:
        /* <DEDUP_REMOVED lines=9> */
.L_x_148:
        /* <DEDUP_REMOVED lines=9> */
.L_x_149:
        /* <DEDUP_REMOVED lines=9> */
.L_x_150:
        /* <DEDUP_REMOVED lines=9> */
.L_x_151:
        /* <DEDUP_REMOVED lines=9> */
.L_x_152:
        /* <DEDUP_REMOVED lines=9> */
.L_x_153:
        /* <DEDUP_REMOVED lines=9> */
.L_x_154:
        /* <DEDUP_REMOVED lines=9> */
.L_x_155:
        /* <DEDUP_REMOVED lines=9> */
.L_x_156:
[----:B------:R-:W1:Y:S01]  /*6390*/  SYNCS.PHASECHK.TRANS64.TRYWAIT P0, [R8+URZ], R5 ;  /* 0x00000005080075a7 */ /* 0x000e62000800017f */
[----:B------:R-:W-:-:S05]  /*63a0*/  VIADD R0, R7, 0x1 ;  /* 0x0000000107007836 */ /* 0x000fca0000000000 */
[----:B------:R-:W-:-:S04]  /*63b0*/  ISETP.NE.AND P1, PT, R0, 0xe, PT ;  /* 0x0000000e0000780c */ /* 0x000fc80003f25270 */
[----:B------:R-:W-:Y:S02]  /*63c0*/  SEL R3, RZ, 0x1, P1 ;  /* 0x00000001ff037807 */ /* 0x000fe40000800000 */
[----:B------:R-:W-:Y:S02]  /*63d0*/  SEL R7, R0, RZ, P1 ;  /* 0x000000ff00077207 */ /* 0x000fe40000800000 */
[----:B0-----:R-:W-:-:S03]  /*63e0*/  LOP3.LUT R9, R6, R3, RZ, 0x3c, !PT ;  /* 0x0000000306097212 */ /* 0x001fc600078e3cff */
[----:B------:R-:W-:Y:S01]  /*63f0*/  IMAD R11, R7, 0x8, R2 ;  /* 0x00000008070b7824 */ /* 0x000fe200078e0202 */
[----:B------:R-:W-:Y:S01]  /*6400*/  SHF.L.U32 R6, R9, 0x1f, RZ ;  /* 0x0000001f09067819 */ /* 0x000fe200000006ff */
[----:B-1----:R-:W-:Y:S06]  /*6410*/  @!P0 BRA `(.L_x_134) ;  /* 0x0000000400c08947 */ /* 0x002fec0003800000 */
.L_x_157:
[----:B------:R-:W1:Y:S01]  /*6420*/  SYNCS.PHASECHK.TRANS64.TRYWAIT P0, [R11+URZ], R6 ;  /* 0x000000060b0075a7 */ /* 0x000e62000800017f */
[----:B------:R-:W-:-:S05]  /*6430*/  VIADD R0, R7, 0x1 ;  /* 0x0000000107007836 */ /* 0x000fca0000000000 */
[----:B------:R-:W-:-:S04]  /*6440*/  ISETP.NE.AND P1, PT, R0, 0xe, PT ;  /* 0x0000000e0000780c */ /* 0x000fc80003f25270 */
[----:B------:R-:W-:Y:S02]  /*6450*/  SEL R4, RZ, 0x1, P1 ;  /* 0x00000001ff047807 */ /* 0x000fe40000800000 */
[----:B------:R-:W-:Y:S02]  /*6460*/  SEL R3, R0, RZ, P1 ;  /* 0x000000ff00037207 */ /* 0x000fe40000800000 */
[----:B------:R-:W-:Y:S01]  /*6470*/  LOP3.LUT R0, R9, R4, RZ, 0x3c, !PT ;  /* 0x0000000409007212 */ /* 0x000fe200078e3cff */
[----:B-1----:R-:W-:Y:S06]  /*6480*/  @!P0 BRA `(.L_x_135) ;  /* 0x0000000400b88947 */ /* 0x002fec0003800000 */
.L_x_158:
[----:B------:R-:W-:Y:S01]  /*6490*/  IMAD R3, R3, 0x8, R2 ;  /* 0x0000000803037824 */ /* 0x000fe200078e0202 */
[----:B------:R-:W-:-:S07]  /*64a0*/  SHF.L.U32 R0, R0, 0x1f, RZ ;  /* 0x0000001f00007819 */ /* 0x000fce00000006ff */
.L_x_136:
[----:B--2---:R2:W3:Y:S02]  /*64b0*/  SYNCS.PHASECHK.TRANS64.TRYWAIT P0, [R3+URZ], R0 ;  /* 0x00000000030075a7 */ /* 0x0044e4000800017f */
[----:B---3--:R-:W-:Y:S05]  /*64c0*/  @!P0 NANOSLEEP.SYNCS 0x989680 ;  /* 0x009896800000895d */ /* 0x008fea0003900000 */
[----:B------:R-:W3:Y:S02]  /*64d0*/  @!P0 SYNCS.PHASECHK.TRANS64 P0, [R3+URZ], R0 ;  /* 0x00000000030085a7 */ /* 0x000ee4000800007f */
[----:B---3--:R-:W-:Y:S05]  /*64e0*/  @!P0 BRA `(.L_x_136) ;  /* 0xfffffffc00f08947 */ /* 0x008fea000383ffff */
.L_x_121:
[----:B------:R-:W-:Y:S05]  /*64f0*/  BSYNC B0 ;  /* 0x0000000000007941 */ /* 0x000fea0003800000 */
.L_x_120:
[----:B------:R-:W-:Y:S05]  /*6500*/  EXIT ;  /* 0x000000000000794d */ /* 0x000fea0003800000 */
.L_x_20:
[----:B-1----:R1:W2:Y:S02]  /*6510*/  SYNCS.PHASECHK.TRANS64.TRYWAIT P0, [R65+URZ], R0 ;  /* 0x00000000410075a7 */ /* 0x0022a4000800017f */
[----:B--2---:R-:W-:Y:S05]  /*6520*/  @!P0 NANOSLEEP.SYNCS 0x989680 ;  /* 0x009896800000895d */ /* 0x004fea0003900000 */
[----:B------:R-:W2:Y:S02]  /*6530*/  @!P0 SYNCS.PHASECHK.TRANS64 P0, [R65+URZ], R0 ;  /* 0x00000000410085a7 */ /* 0x000ea4000800007f */
[----:B--2---:R-:W-:Y:S05]  /*6540*/  @!P0 BRA `(.L_x_20) ;  /* 0xfffffffc00f08947 */ /* 0x004fea000383ffff */
[----:B------:R-:W-:Y:S05]  /*6550*/  BRA `(.L_x_137) ;  /* 0xffffffb000e07947 */ /* 0x000fea000383ffff */
.L_x_25:
[----:B--2---:R2:W3:Y:S02]  /*6560*/  SYNCS.PHASECHK.TRANS64.TRYWAIT P1, [R3+URZ], R0 ;  /* 0x00000000030075a7 */ /* 0x0044e4000802017f */
[----:B---3--:R-:W-:Y:S05]  /*6570*/  @!P1 NANOSLEEP.SYNCS 0x989680 ;  /* 0x009896800000995d */ /* 0x008fea0003900000 */
[----:B------:R-:W3:Y:S02]  /*6580*/  @!P1 SYNCS.PHASECHK.TRANS64 P1, [R3+URZ], R0 ;  /* 0x00000000030095a7 */ /* 0x000ee4000802007f */
[----:B---3--:R-:W-:Y:S05]  /*6590*/  @!P1 BRA `(.L_x_25) ;  /* 0xfffffffc00f09947 */ /* 0x008fea000383ffff */
[----:B------:R-:W-:Y:S05]  /*65a0*/  BRA `(.L_x_24) ;  /* 0xffffffb400447947 */ /* 0x000fea000383ffff */
.L_x_30:
[----:B--2---:R-:W-:-:S04]  /*65b0*/  IMAD.U32 R5, RZ, RZ, UR4 ;  /* 0x00000004ff057e24 */ /* 0x004fc8000f8e00ff */
[----:B------:R2:W3:Y:S03]  /*65c0*/  SYNCS.PHASECHK.TRANS64.TRYWAIT P1, [R5+URZ], R4 ;  /* 0x00000004050075a7 */ /* 0x0004e6000802017f */
[----:B---3--:R-:W-:Y:S05]  /*65d0*/  @!P1 NANOSLEEP.SYNCS 0x989680 ;  /* 0x009896800000995d */ /* 0x008fea0003900000 */
[----:B------:R-:W3:Y:S02]  /*65e0*/  @!P1 SYNCS.PHASECHK.TRANS64 P1, [R5+URZ], R4 ;  /* 0x00000004050095a7 */ /* 0x000ee4000802007f */
[----:B---3--:R-:W-:Y:S05]  /*65f0*/  @!P1 BRA `(.L_x_30) ;  /* 0xfffffffc00ec9947 */ /* 0x008fea000383ffff */
[----:B------:R-:W-:Y:S05]  /*6600*/  BRA `(.L_x_29) ;  /* 0xffffffb400fc7947 */ /* 0x000fea000383ffff */
.L_x_38:
[----:B-1----:R1:W2:Y:S02]  /*6610*/  SYNCS.PHASECHK.TRANS64.TRYWAIT P0, [R65+URZ+0x10], R0 ;  /* 0x00001000410075a7 */ /* 0x0022a4000800017f */
[----:B--2---:R-:W-:Y:S05]  /*6620*/  @!P0 NANOSLEEP.SYNCS 0x989680 ;  /* 0x009896800000895d */ /* 0x004fea0003900000 */
[----:B------:R-:W2:Y:S02]  /*6630*/  @!P0 SYNCS.PHASECHK.TRANS64 P0, [R65+URZ+0x10], R0 ;  /* 0x00001000410085a7 */ /* 0x000ea4000800007f */
[----:B--2---:R-:W-:Y:S05]  /*6640*/  @!P0 BRA `(.L_x_38) ;  /* 0xfffffffc00f08947 */ /* 0x004fea000383ffff */
[----:B------:R-:W-:Y:S05]  /*6650*/  BRA `(.L_x_138) ;  /* 0xffffffbc00547947 */ /* 0x000fea000383ffff */
.L_x_107:
[----:B------:R-:W-:Y:S01]  /*6660*/  BSSY B1, `(.L_x_139) ;  /* 0x0000006000017945 */ /* 0x000fe20003800000 */
[----:B------:R-:W-:-:S07]  /*6670*/  IMAD.MOV.U32 R15, RZ, RZ, -0x1 ;  /* 0xffffffffff0f7424 */ /* 0x000fce00078e00ff */
[----:B-----5:R-:W-:Y:S05]  /*6680*/  WARPSYNC.COLLECTIVE R15, `(.L_x_140) ;  /* 0x000000000f0c7348 */ /* 0x020fea0003c00000 */
[----:B------:R-:W-:Y:S02]  /*6690*/  ELECT P6, UR62, PT ;  /* 0x00000000003e782f */ /* 0x000fe400038c0000 */
[----:B------:R-:W-:Y:S01]  /*66a0*/  MOV R14, UR62 ;  /* 0x0000003e000e7c02 */ /* 0x000fe20008000f00 */
[----:B-----5:R-:W-:Y:S10]  /*66b0*/  ENDCOLLECTIVE ;  /* 0x000000000000791b */ /* 0x020ff40003800000 */
.L_x_140:
[----:B------:R-:W-:Y:S05]  /*66c0*/  BSYNC B1 ;  /* 0x0000000000017941 */ /* 0x000fea0003800000 */
.L_x_139:
[----:B------:R-:W-:Y:S05]  /*66d0*/  BRA `(.L_x_141) ;  /* 0xffffffe8007c7947 */ /* 0x000fea000383ffff */
.L_x_110:
[----:B0-----:R0:W1:Y:S02]  /*66e0*/  SYNCS.PHASECHK.TRANS64.TRYWAIT P1, [R10+URZ+0x70], R5 ;  /* 0x000070050a0075a7 */ /* 0x001064000802017f */
[----:B-1----:R-:W-:Y:S05]  /*66f0*/  @!P1 NANOSLEEP.SYNCS 0x989680 ;  /* 0x009896800000995d */ /* 0x002fea0003900000 */
[----:B------:R-:W1:Y:S02]  /*6700*/  @!P1 SYNCS.PHASECHK.TRANS64 P1, [R10+URZ+0x70], R5 ;  /* 0x000070050a0095a7 */ /* 0x000e64000802007f */
[----:B-1----:R-:W-:Y:S05]  /*6710*/  @!P1 BRA `(.L_x_110) ;  /* 0xfffffffc00f09947 */ /* 0x002fea000383ffff */
[----:B------:R-:W-:Y:S05]  /*6720*/  BRA `(.L_x_142) ;  /* 0xffffffe800b47947 */ /* 0x000fea000383ffff */
.L_x_119:
[----:B------:R-:W-:Y:S01]  /*6730*/  BSSY B0, `(.L_x_143) ;  /* 0x0000006000007945 */ /* 0x000fe20003800000 */
[----:B------:R-:W-:-:S07]  /*6740*/  IMAD.MOV.U32 R15, RZ, RZ, -0x1 ;  /* 0xffffffffff0f7424 */ /* 0x000fce00078e00ff */
[----:B-----5:R-:W-:Y:S05]  /*6750*/  WARPSYNC.COLLECTIVE R15, `(.L_x_144) ;  /* 0x000000000f0c7348 */ /* 0x020fea0003c00000 */
[----:B------:R-:W-:Y:S02]  /*6760*/  ELECT P6, UR62, PT ;  /* 0x00000000003e782f */ /* 0x000fe400038c0000 */
[----:B------:R-:W-:Y:S01]  /*6770*/  MOV R14, UR62 ;  /* 0x0000003e000e7c02 */ /* 0x000fe20008000f00 */
[----:B-----5:R-:W-:Y:S10]  /*6780*/  ENDCOLLECTIVE ;  /* 0x000000000000791b */ /* 0x020ff40003800000 */
.L_x_144:
[----:B------:R-:W-:Y:S05]  /*6790*/  BSYNC B0 ;  /* 0x0000000000007941 */ /* 0x000fea0003800000 */
.L_x_143:
[----:B------:R-:W-:Y:S05]  /*67a0*/  BRA `(.L_x_145) ;  /* 0xfffffff4003c7947 */ /* 0x000fea000383ffff */
.L_x_123:
[----:B0-----:R0:W1:Y:S02]  /*67b0*/  SYNCS.PHASECHK.TRANS64.TRYWAIT P0, [R9+URZ], R4 ;  /* 0x00000004090075a7 */ /* 0x001064000800017f */
[----:B-1----:R-:W-:Y:S05]  /*67c0*/  @!P0 NANOSLEEP.SYNCS 0x989680 ;  /* 0x009896800000895d */ /* 0x002fea0003900000 */
[----:B------:R-:W1:Y:S02]  /*67d0*/  @!P0 SYNCS.PHASECHK.TRANS64 P0, [R9+URZ], R4 ;  /* 0x00000004090085a7 */ /* 0x000e64000800007f */
[----:B-1----:R-:W-:Y:S05]  /*67e0*/  @!P0 BRA `(.L_x_123) ;  /* 0xfffffffc00f08947 */ /* 0x002fea000383ffff */
[----:B------:R-:W-:Y:S05]  /*67f0*/  BRA `(.L_x_146) ;  /* 0xfffffff4007c7947 */ /* 0x000fea000383ffff */
.L_x_124:
[----:B0-----:R0:W1:Y:S02]  /*6800*/  SYNCS.PHASECHK.TRANS64.TRYWAIT P0, [R8+URZ], R5 ;  /* 0x00000005080075a7 */ /* 0x001064000800017f */
[----:B-1----:R-:W-:Y:S05]  /*6810*/  @!P0 NANOSLEEP.SYNCS 0x989680 ;  /* 0x009896800000895d */ /* 0x002fea0003900000 */
[----:B------:R-:W1:Y:S02]  /*6820*/  @!P0 SYNCS.PHASECHK.TRANS64 P0, [R8+URZ], R5 ;  /* 0x00000005080085a7 */ /* 0x000e64000800007f */
[----:B-1----:R-:W-:Y:S05]  /*6830*/  @!P0 BRA `(.L_x_124) ;  /* 0xfffffffc00f08947 */ /* 0x002fea000383ffff */
[----:B------:R-:W-:Y:S05]  /*6840*/  BRA `(.L_x_147) ;  /* 0xfffffff4008c7947 */ /* 0x000fea000383ffff */
.L_x_125:
[----:B0-----:R0:W1:Y:S02]  /*6850*/  SYNCS.PHASECHK.TRANS64.TRYWAIT P0, [R9+URZ], R4 ;  /* 0x00000004090075a7 */ /* 0x001064000800017f */
[----:B-1----:R-:W-:Y:S05]  /*6860*/  @!P0 NANOSLEEP.SYNCS 0x989680 ;  /* 0x009896800000895d */ /* 0x002fea0003900000 */
[----:B------:R-:W1:Y:S02]  /*6870*/  @!P0 SYNCS.PHASECHK.TRANS64 P0, [R9+URZ], R4 ;  /* 0x00000004090085a7 */ /* 0x000e64000800007f */
[----:B-1----:R-:W-:Y:S05]  /*6880*/  @!P0 BRA `(.L_x_125) ;  /* 0xfffffffc00f08947 */ /* 0x002fea000383ffff */
[----:B------:R-:W-:Y:S05]  /*6890*/  BRA `(.L_x_148) ;  /* 0xfffffff4009c7947 */ /* 0x000fea000383ffff */
.L_x_126:
[----:B0-----:R0:W1:Y:S02]  /*68a0*/  SYNCS.PHASECHK.TRANS64.TRYWAIT P0, [R8+URZ], R5 ;  /* 0x00000005080075a7 */ /* 0x001064000800017f */
[----:B-1----:R-:W-:Y:S05]  /*68b0*/  @!P0 NANOSLEEP.SYNCS 0x989680 ;  /* 0x009896800000895d */ /* 0x002fea0003900000 */
[----:B------:R-:W1:Y:S02]  /*68c0*/  @!P0 SYNCS.PHASECHK.TRANS64 P0, [R8+URZ], R5 ;  /* 0x00000005080085a7 */ /* 0x000e64000800007f */
[----:B-1----:R-:W-:Y:S05]  /*68d0*/  @!P0 BRA `(.L_x_126) ;  /* 0xfffffffc00f08947 */ /* 0x002fea000383ffff */
[----:B------:R-:W-:Y:S05]  /*68e0*/  BRA `(.L_x_149) ;  /* 0xfffffff400ac7947 */ /* 0x000fea000383ffff */
.L_x_127:
[----:B0-----:R0:W1:Y:S02]  /*68f0*/  SYNCS.PHASECHK.TRANS64.TRYWAIT P0, [R9+URZ], R4 ;  /* 0x00000004090075a7 */ /* 0x001064000800017f */
[----:B-1----:R-:W-:Y:S05]  /*6900*/  @!P0 NANOSLEEP.SYNCS 0x989680 ;  /* 0x009896800000895d */ /* 0x002fea0003900000 */
[----:B------:R-:W1:Y:S02]  /*6910*/  @!P0 SYNCS.PHASECHK.TRANS64 P0, [R9+URZ], R4 ;  /* 0x00000004090085a7 */ /* 0x000e64000800007f */
[----:B-1----:R-:W-:Y:S05]  /*6920*/  @!P0 BRA `(.L_x_127) ;  /* 0xfffffffc00f08947 */ /* 0x002fea000383ffff */
[----:B------:R-:W-:Y:S05]  /*6930*/  BRA `(.L_x_150) ;  /* 0xfffffff400bc7947 */ /* 0x000fea000383ffff */
.L_x_128:
[----:B0-----:R0:W1:Y:S02]  /*6940*/  SYNCS.PHASECHK.TRANS64.TRYWAIT P0, [R8+URZ], R5 ;  /* 0x00000005080075a7 */ /* 0x001064000800017f */
[----:B-1----:R-:W-:Y:S05]  /*6950*/  @!P0 NANOSLEEP.SYNCS 0x989680 ;  /* 0x009896800000895d */ /* 0x002fea0003900000 */
[----:B------:R-:W1:Y:S02]  /*6960*/  @!P0 SYNCS.PHASECHK.TRANS64 P0, [R8+URZ], R5 ;  /* 0x00000005080085a7 */ /* 0x000e64000800007f */
[----:B-1----:R-:W-:Y:S05]  /*6970*/  @!P0 BRA `(.L_x_128) ;  /* 0xfffffffc00f08947 */ /* 0x002fea000383ffff */
[----:B------:R-:W-:Y:S05]  /*6980*/  BRA `(.L_x_151) ;  /* 0xfffffff400cc7947 */ /* 0x000fea000383ffff */
.L_x_129:
[----:B0-----:R0:W1:Y:S02]  /*6990*/  SYNCS.PHASECHK.TRANS64.TRYWAIT P0, [R9+URZ], R4 ;  /* 0x00000004090075a7 */ /* 0x001064000800017f */
[----:B-1----:R-:W-:Y:S05]  /*69a0*/  @!P0 NANOSLEEP.SYNCS 0x989680 ;  /* 0x009896800000895d */ /* 0x002fea0003900000 */
[----:B------:R-:W1:Y:S02]  /*69b0*/  @!P0 SYNCS.PHASECHK.TRANS64 P0, [R9+URZ], R4 ;  /* 0x00000004090085a7 */ /* 0x000e64000800007f */
[----:B-1----:R-:W-:Y:S05]  /*69c0*/  @!P0 BRA `(.L_x_129) ;  /* 0xfffffffc00f08947 */ /* 0x002fea000383ffff */
[----:B------:R-:W-:Y:S05]  /*69d0*/  BRA `(.L_x_152) ;  /* 0xfffffff400dc7947 */ /* 0x000fea000383ffff */
.L_x_130:
[----:B0-----:R0:W1:Y:S02]  /*69e0*/  SYNCS.PHASECHK.TRANS64.TRYWAIT P0, [R8+URZ], R5 ;  /* 0x00000005080075a7 */ /* 0x001064000800017f */
[----:B-1----:R-:W-:Y:S05]  /*69f0*/  @!P0 NANOSLEEP.SYNCS 0x989680 ;  /* 0x009896800000895d */ /* 0x002fea0003900000 */
[----:B------:R-:W1:Y:S02]  /*6a00*/  @!P0 SYNCS.PHASECHK.TRANS64 P0, [R8+URZ], R5 ;  /* 0x00000005080085a7 */ /* 0x000e64000800007f */
[----:B-1----:R-:W-:Y:S05]  /*6a10*/  @!P0 BRA `(.L_x_130) ;  /* 0xfffffffc00f08947 */ /* 0x002fea000383ffff */
[----:B------:R-:W-:Y:S05]  /*6a20*/  BRA `(.L_x_153) ;  /* 0xfffffff400ec7947 */ /* 0x000fea000383ffff */
.L_x_131:
[----:B0-----:R0:W1:Y:S02]  /*6a30*/  SYNCS.PHASECHK.TRANS64.TRYWAIT P0, [R9+URZ], R4 ;  /* 0x00000004090075a7 */ /* 0x001064000800017f */
[----:B-1----:R-:W-:Y:S05]  /*6a40*/  @!P0 NANOSLEEP.SYNCS 0x989680 ;  /* 0x009896800000895d */ /* 0x002fea0003900000 */
[----:B------:R-:W1:Y:S02]  /*6a50*/  @!P0 SYNCS.PHASECHK.TRANS64 P0, [R9+URZ], R4 ;  /* 0x00000004090085a7 */ /* 0x000e64000800007f */
[----:B-1----:R-:W-:Y:S05]  /*6a60*/  @!P0 BRA `(.L_x_131) ;  /* 0xfffffffc00f08947 */ /* 0x002fea000383ffff */
[----:B------:R-:W-:Y:S05]  /*6a70*/  BRA `(.L_x_154) ;  /* 0xfffffff400fc7947 */ /* 0x000fea000383ffff */
.L_x_132:
[----:B0-----:R0:W1:Y:S02]  /*6a80*/  SYNCS.PHASECHK.TRANS64.TRYWAIT P0, [R8+URZ], R5 ;  /* 0x00000005080075a7 */ /* 0x001064000800017f */
[----:B-1----:R-:W-:Y:S05]  /*6a90*/  @!P0 NANOSLEEP.SYNCS 0x989680 ;  /* 0x009896800000895d */ /* 0x002fea0003900000 */
[----:B------:R-:W1:Y:S02]  /*6aa0*/  @!P0 SYNCS.PHASECHK.TRANS64 P0, [R8+URZ], R5 ;  /* 0x00000005080085a7 */ /* 0x000e64000800007f */
[----:B-1----:R-:W-:Y:S05]  /*6ab0*/  @!P0 BRA `(.L_x_132) ;  /* 0xfffffffc00f08947 */ /* 0x002fea000383ffff */
[----:B------:R-:W-:Y:S05]  /*6ac0*/  BRA `(.L_x_155) ;  /* 0xfffffff8000c7947 */ /* 0x000fea000383ffff */
.L_x_133:
[----:B0-----:R0:W1:Y:S02]  /*6ad0*/  SYNCS.PHASECHK.TRANS64.TRYWAIT P0, [R9+URZ], R4 ;  /* 0x00000004090075a7 */ /* 0x001064000800017f */
[----:B-1----:R-:W-:Y:S05]  /*6ae0*/  @!P0 NANOSLEEP.SYNCS 0x989680 ;  /* 0x009896800000895d */ /* 0x002fea0003900000 */
[----:B------:R-:W1:Y:S02]  /*6af0*/  @!P0 SYNCS.PHASECHK.TRANS64 P0, [R9+URZ], R4 ;  /* 0x00000004090085a7 */ /* 0x000e64000800007f */
[----:B-1----:R-:W-:Y:S05]  /*6b00*/  @!P0 BRA `(.L_x_133) ;  /* 0xfffffffc00f08947 */ /* 0x002fea000383ffff */
[----:B------:R-:W-:Y:S05]  /*6b10*/  BRA `(.L_x_156) ;  /* 0xfffffff8001c7947 */ /* 0x000fea000383ffff */
.L_x_134:
[----:B0-----:R0:W1:Y:S02]  /*6b20*/  SYNCS.PHASECHK.TRANS64.TRYWAIT P0, [R8+URZ], R5 ;  /* 0x00000005080075a7 */ /* 0x001064000800017f */
[----:B-1----:R-:W-:Y:S05]  /*6b30*/  @!P0 NANOSLEEP.SYNCS 0x989680 ;  /* 0x009896800000895d */ /* 0x002fea0003900000 */
[----:B------:R-:W1:Y:S02]  /*6b40*/  @!P0 SYNCS.PHASECHK.TRANS64 P0, [R8+URZ], R5 ;  /* 0x00000005080085a7 */ /* 0x000e64000800007f */
[----:B-1----:R-:W-:Y:S05]  /*6b50*/  @!P0 BRA `(.L_x_134) ;  /* 0xfffffffc00f08947 */ /* 0x002fea000383ffff */
[----:B------:R-:W-:Y:S05]  /*6b60*/  BRA `(.L_x_157) ;  /* 0xfffffff8002c7947 */ /* 0x000fea000383ffff */
.L_x_135:
[----:B-1----:R1:W2:Y:S02]  /*6b70*/  SYNCS.PHASECHK.TRANS64.TRYWAIT P0, [R11+URZ], R6 ;  /* 0x000000060b0075a7 */ /* 0x0022a4000800017f */
[----:B--2---:R-:W-:Y:S05]  /*6b80*/  @!P0 NANOSLEEP.SYNCS 0x989680 ;  /* 0x009896800000895d */ /* 0x004fea0003900000 */
[----:B------:R-:W2:Y:S02]  /*6b90*/  @!P0 SYNCS.PHASECHK.TRANS64 P0, [R11+URZ], R6 ;  /* 0x000000060b0085a7 */ /* 0x000ea4000800007f */
[----:B--2---:R-:W-:Y:S05]  /*6ba0*/  @!P0 BRA `(.L_x_135) ;  /* 0xfffffffc00f08947 */ /* 0x004fea000383ffff */
[----:B------:R-:W-:Y:S05]  /*6bb0*/  BRA `(.L_x_158) ;  /* 0xfffffff800347947 */ /* 0x000fea000383ffff */
.L_x_159:
[----:B------:R-:W-:-:S00]  /*6bc0*/  BRA `(.L_x_159) ;  /* 0xfffffffc00fc7947 */ /* 0x000fc0000383ffff */
[----:B------:R-:W-:-:S00]  /*6bd0*/  NOP ;  /* 0x0000000000007918 */ /* 0x000fc00000000000 */
        /* <DEDUP_REMOVED lines=10> */
.L_x_160:


//--------------------- .nv.global.init           --------------------------
	.section	.nv.global.init,"aw",@progbits
.nv.global.init:
	.type		$str$22,@object
	.size		$str$22,($str$23 - $str$22)
$str$22:
        /*0000*/ 	.byte	0x6b, 0x5f, 0x74, 0x69, 0x6c, 0x65, 0x5f, 0x63, 0x6f, 0x75, 0x6e, 0x74, 0x20, 0x3e, 0x3d, 0x20
        /*0010*/ 	.byte	0x31, 0x00
	.type		$str$23,@object
	.size		$str$23,(__unnamed_1 - $str$23)
$str$23:
        /*0012*/ 	.byte	0x2f, 0x74, 0x6d, 0x70, 0x2f, 0x63, 0x75, 0x74, 0x6c, 0x61, 0x73, 0x73, 0x5f, 0x73, 0x77, 0x65
        /*0022*/ 	.byte	0x65, 0x70, 0x5f, 0x73, 0x72, 0x63, 0x2f, 0x69, 0x6e, 0x63, 0x6c, 0x75, 0x64, 0x65, 0x2f, 0x63
        /*0032*/ 	.byte	0x75, 0x74, 0x6c, 0x61, 0x73, 0x73, 0x2f, 0x67, 0x65, 0x6d, 0x6d, 0x2f, 0x63, 0x6f, 0x6c, 0x6c
        /*0042*/ 	.byte	0x65, 0x63, 0x74, 0x69, 0x76, 0x65, 0x2f, 0x73, 0x6d, 0x39, 0x30, 0x5f, 0x6d, 0x6d, 0x61, 0x5f
        /*0052*/ 	.byte	0x74, 0x6d, 0x61, 0x5f, 0x67, 0x6d, 0x6d, 0x61, 0x5f, 0x73, 0x73, 0x5f, 0x77, 0x61, 0x72, 0x70
        /*0062*/ 	.byte	0x73, 0x70, 0x65, 0x63, 0x69, 0x61, 0x6c, 0x69, 0x7a, 0x65, 0x64, 0x2e, 0x68, 0x70, 0x70, 0x00
	.type		__unnamed_1,@object
	.size		__unnamed_1,(.L_0 - __unnamed_1)
__unnamed_1:
        /*0072*/ 	.byte	0x76, 0x6f, 0x69, 0x64, 0x20, 0x63, 0x75, 0x74, 0x6c, 0x61, 0x73, 0x73, 0x3a, 0x3a, 0x67, 0x65
        /* <DEDUP_REMOVED lines=180> */
        /*0bc2*/ 	.byte	0x64, 0x65, 0x6e, 0x74, 0x69, 0x74, 0x79, 0x5d, 0x00
.L_0:


//--------------------- .nv.shared._ZN7cutlass13device_kernelINS_4gemm6kernel13GemmUniversalIN4cute5tupleIJiiiiEEENS1_10collective13CollectiveMmaINS1_34MainloopSm90TmaGmmaWarpSpecializedILi14ENS5_IJNS4_1CILi2EEENSA_ILi4EEENSA_ILi1EEEEEENS1_32KernelTmaWarpSpecializedPingpongEEENS5_IJNSA_ILi64EEESH_SH_EEENS_6half_tENS5_IJlSD_lEEESJ_SK_NS4_8TiledMMAINS4_8MMA_AtomIJNS4_4SM904GMMA25MMA_64x64x16_F32F16F16_SSILNSO_5MajorE0ELSQ_0ELNSO_7ScaleInE1ELSR_1EEEEEENS4_6LayoutINS5_IJSD_SD_SD_EEENS5_IJNSA_ILi0EEESW_SW_EEEEENS5_IJNS4_10UnderscoreESZ_SZ_EEEEENS4_23SM90_TMA_LOAD_MULTICASTENS4_14ComposedLayoutINS4_7SwizzleILi3ELi4ELi3EEENS4_18smem_ptr_flag_bitsILi16EEENSU_INS5_IJNSA_ILi8EEESH_EEENS5_IJSH_SD_EEEEEEEvNS4_8identityES12_S1C_vS1D_EENS_8epilogue10collective6detail29Sm90TmaWarpSpecializedAdapterINS1G_15DefaultEpilogueISJ_SK_SK_NS1F_6thread17LinearCombinationISJ_Li1EffLNS1K_9ScaleType4KindE0ELNS_15FloatRoundStyleE2ESJ_EENS1_15EpilogueDefaultEEEEEvvEEEEvNT_6ParamsE --------------------------
	.section	.nv.shared._ZN7cutlass13device_kernelINS_4gemm6kernel13GemmUniversalIN4cute5tupleIJiiiiEEENS1_10collective13CollectiveMmaINS1_34MainloopSm90TmaGmmaWarpSpecializedILi14ENS5_IJNS4_1CILi2EEENSA_ILi4EEENSA_ILi1EEEEEENS1_32KernelTmaWarpSpecializedPingpongEEENS5_IJNSA_ILi64EEESH_SH_EEENS_6half_tENS5_IJlSD_lEEESJ_SK_NS4_8TiledMMAINS4_8MMA_AtomIJNS4_4SM904GMMA25MMA_64x64x16_F32F16F16_SSILNSO_5MajorE0ELSQ_0ELNSO_7ScaleInE1ELSR_1EEEEEENS4_6LayoutINS5_IJSD_SD_SD_EEENS5_IJNSA_ILi0EEESW_SW_EEEEENS5_IJNS4_10UnderscoreESZ_SZ_EEEEENS4_23SM90_TMA_LOAD_MULTICASTENS4_14ComposedLayoutINS4_7SwizzleILi3ELi4ELi3EEENS4_18smem_ptr_flag_bitsILi16EEENSU_INS5_IJNSA_ILi8EEESH_EEENS5_IJSH_SD_EEEEEEEvNS4_8identityES12_S1C_vS1D_EENS_8epilogue10collective6detail29Sm90TmaWarpSpecializedAdapterINS1G_15DefaultEpilogueISJ_SK_SK_NS1F_6thread17LinearCombinationISJ_Li1EffLNS1K_9ScaleType4KindE0ELNS_15FloatRoundStyleE2ESJ_EENS1_15EpilogueDefaultEEEEEvvEEEEvNT_6ParamsE,"aw",@nobits
	.sectionflags	@""
	.align	16
	.zero		1024


//--------------------- .nv.shared.reserved.0     --------------------------
	.section	.nv.shared.reserved.0,"aw",@nobits
	.weak		__nv_reservedSMEM_offset_0_alias
	.size		__nv_reservedSMEM_offset_0_alias, 0, 0
	.other		__nv_reservedSMEM_offset_0_alias,@"STO_CUDA_RESERVED_SHARED STV_DEFAULT"
__nv_reservedSMEM_offset_0_alias:
	.zero		0


//--------------------- .nv.global                --------------------------
	.section	.nv.global,"aw",@nobits
.nv.global:
	.type		_ZN40_INTERNAL_12046f11_4_k_cu_03f0de69_237014cute1_E,@object
	.size		_ZN40_INTERNAL_12046f11_4_k_cu_03f0de69_237014cute1_E,(_ZN40_INTERNAL_12046f11_4_k_cu_03f0de69_237014cuda3std3__45__cpo6cbeginE - _ZN40_INTERNAL_12046f11_4_k_cu_03f0de69_237014cute1_E)
_ZN40_INTERNAL_12046f11_4_k_cu_03f0de69_237014cute1_E:
	.zero		1
	.type		_ZN40_INTERNAL_12046f11_4_k_cu_03f0de69_237014cuda3std3__45__cpo6cbeginE,@object
	.size		_ZN40_INTERNAL_12046f11_4_k_cu_03f0de69_237014cuda3std3__45__cpo6cbeginE,(_ZN40_INTERNAL_12046f11_4_k_cu_03f0de69_237014cuda3std3__48in_placeE - _ZN40_INTERNAL_12046f11_4_k_cu_03f0de69_237014cuda3std3__45__cpo6cbeginE)
_ZN40_INTERNAL_12046f11_4_k_cu_03f0de69_237014cuda3std3__45__cpo6cbeginE:
	.zero		1
	.type		_ZN40_INTERNAL_12046f11_4_k_cu_03f0de69_237014cuda3std3__48in_placeE,@object
	.size		_ZN40_INTERNAL_12046f11_4_k_cu_03f0de69_237014cuda3std3__48in_placeE,(_ZN40_INTERNAL_12046f11_4_k_cu_03f0de69_237014cuda3std6ranges3__45__cpo9iter_moveE - _ZN40_INTERNAL_12046f11_4_k_cu_03f0de69_237014cuda3std3__48in_placeE)
_ZN40_INTERNAL_12046f11_4_k_cu_03f0de69_237014cuda3std3__48in_placeE:
	.zero		1
	.type		_ZN40_INTERNAL_12046f11_4_k_cu_03f0de69_237014cuda3std6ranges3__45__cpo9iter_moveE,@object
	.size		_ZN40_INTERNAL_12046f11_4_k_cu_03f0de69_237014cuda3std6ranges3__45__cpo9iter_moveE,(_ZN40_INTERNAL_12046f11_4_k_cu_03f0de69_237014cuda3std3__45__cpo5beginE - _ZN40_INTERNAL_12046f11_4_k_cu_03f0de69_237014cuda3std6ranges3__45__cpo9iter_moveE)
_ZN40_INTERNAL_12046f11_4_k_cu_03f0de69_237014cuda3std6ranges3__45__cpo9iter_moveE:
	.zero		1
	.type		_ZN40_INTERNAL_12046f11_4_k_cu_03f0de69_237014cuda3std3__45__cpo5beginE,@object
	.size		_ZN40_INTERNAL_12046f11_4_k_cu_03f0de69_237014cuda3std3__45__cpo5beginE,(_ZN40_INTERNAL_12046f11_4_k_cu_03f0de69_237014cuda3std3__442_GLOBAL__N__12046f11_4_k_cu_03f0de69_237016ignoreE - _ZN40_INTERNAL_12046f11_4_k_cu_03f0de69_237014cuda3std3__45__cpo5beginE)
_ZN40_INTERNAL_12046f11_4_k_cu_03f0de69_237014cuda3std3__45__cpo5beginE:
	.zero		1
	.type		_ZN40_INTERNAL_12046f11_4_k_cu_03f0de69_237014cuda3std3__442_GLOBAL__N__12046f11_4_k_cu_03f0de69_237016ignoreE,@object
	.size		_ZN40_INTERNAL_12046f11_4_k_cu_03f0de69_237014cuda3std3__442_GLOBAL__N__12046f11_4_k_cu_03f0de69_237016ignoreE,(_ZN40_INTERNAL_12046f11_4_k_cu_03f0de69_237014cute7productE - _ZN40_INTERNAL_12046f11_4_k_cu_03f0de69_237014cuda3std3__442_GLOBAL__N__12046f11_4_k_cu_03f0de69_237016ignoreE)
_ZN40_INTERNAL_12046f11_4_k_cu_03f0de69_237014cuda3std3__442_GLOBAL__N__12046f11_4_k_cu_03f0de69_237016ignoreE:
	.zero		1
	.type		_ZN40_INTERNAL_12046f11_4_k_cu_03f0de69_237014cute7productE,@object
	.size		_ZN40_INTERNAL_12046f11_4_k_cu_03f0de69_237014cute7productE,(_ZN40_INTERNAL_12046f11_4_k_cu_03f0de69_237014cuda3std3__45__cpo3endE - _ZN40_INTERNAL_12046f11_4_k_cu_03f0de69_237014cute7productE)
_ZN40_INTERNAL_12046f11_4_k_cu_03f0de69_237014cute7productE:
	.zero		1
	.type		_ZN40_INTERNAL_12046f11_4_k_cu_03f0de69_237014cuda3std3__45__cpo3endE,@object
	.size		_ZN40_INTERNAL_12046f11_4_k_cu_03f0de69_237014cuda3std3__45__cpo3endE,(_ZN40_INTERNAL_12046f11_4_k_cu_03f0de69_237014cuda3std3__419piecewise_constructE - _ZN40_INTERNAL_12046f11_4_k_cu_03f0de69_237014cuda3std3__45__cpo3endE)
_ZN40_INTERNAL_12046f11_4_k_cu_03f0de69_237014cuda3std3__45__cpo3endE:
	.zero		1
	.type		_ZN40_INTERNAL_12046f11_4_k_cu_03f0de69_237014cuda3std3__419piecewise_constructE,@object
	.size		_ZN40_INTERNAL_12046f11_4_k_cu_03f0de69_237014cuda3std3__419piecewise_constructE,(_ZN40_INTERNAL_12046f11_4_k_cu_03f0de69_237014cuda3std3__45__cpo4cendE - _ZN40_INTERNAL_12046f11_4_k_cu_03f0de69_237014cuda3std3__419piecewise_constructE)
_ZN40_INTERNAL_12046f11_4_k_cu_03f0de69_237014cuda3std3__419piecewise_constructE:
	.zero		1
	.type		_ZN40_INTERNAL_12046f11_4_k_cu_03f0de69_237014cuda3std3__45__cpo4cendE,@object
	.size		_ZN40_INTERNAL_12046f11_4_k_cu_03f0de69_237014cuda3std3__45__cpo4cendE,(_ZN40_INTERNAL_12046f11_4_k_cu_03f0de69_237014cuda3std6ranges3__45__cpo4swapE - _ZN40_INTERNAL_12046f11_4_k_cu_03f0de69_237014cuda3std3__45__cpo4cendE)
_ZN40_INTERNAL_12046f11_4_k_cu_03f0de69_237014cuda3std3__45__cpo4cendE:
	.zero		1
	.type		_ZN40_INTERNAL_12046f11_4_k_cu_03f0de69_237014cuda3std6ranges3__45__cpo4swapE,@object
	.size		_ZN40_INTERNAL_12046f11_4_k_cu_03f0de69_237014cuda3std6ranges3__45__cpo4swapE,(.L_8 - _ZN40_INTERNAL_12046f11_4_k_cu_03f0de69_237014cuda3std6ranges3__45__cpo4swapE)
_ZN40_INTERNAL_12046f11_4_k_cu_03f0de69_237014cuda3std6ranges3__45__cpo4swapE:
	.zero		1
.L_8:


//--------------------- .nv.constant0._ZN7cutlass13device_kernelINS_4gemm6kernel13GemmUniversalIN4cute5tupleIJiiiiEEENS1_10collective13CollectiveMmaINS1_34MainloopSm90TmaGmmaWarpSpecializedILi14ENS5_IJNS4_1CILi2EEENSA_ILi4EEENSA_ILi1EEEEEENS1_32KernelTmaWarpSpecializedPingpongEEENS5_IJNSA_ILi64EEESH_SH_EEENS_6half_tENS5_IJlSD_lEEESJ_SK_NS4_8TiledMMAINS4_8MMA_AtomIJNS4_4SM904GMMA25MMA_64x64x16_F32F16F16_SSILNSO_5MajorE0ELSQ_0ELNSO_7ScaleInE1ELSR_1EEEEEENS4_6LayoutINS5_IJSD_SD_SD_EEENS5_IJNSA_ILi0EEESW_SW_EEEEENS5_IJNS4_10UnderscoreESZ_SZ_EEEEENS4_23SM90_TMA_LOAD_MULTICASTENS4_14ComposedLayoutINS4_7SwizzleILi3ELi4ELi3EEENS4_18smem_ptr_flag_bitsILi16EEENSU_INS5_IJNSA_ILi8EEESH_EEENS5_IJSH_SD_EEEEEEEvNS4_8identityES12_S1C_vS1D_EENS_8epilogue10collective6detail29Sm90TmaWarpSpecializedAdapterINS1G_15DefaultEpilogueISJ_SK_SK_NS1F_6thread17LinearCombinationISJ_Li1EffLNS1K_9ScaleType4KindE0ELNS_15FloatRoundStyleE2ESJ_EENS1_15EpilogueDefaultEEEEEvvEEEEvNT_6ParamsE --------------------------
	.section	.nv.constant0._ZN7cutlass13device_kernelINS_4gemm6kernel13GemmUniversalIN4cute5tupleIJiiiiEEENS1_10collective13CollectiveMmaINS1_34MainloopSm90TmaGmmaWarpSpecializedILi14ENS5_IJNS4_1CILi2EEENSA_ILi4EEENSA_ILi1EEEEEENS1_32KernelTmaWarpSpecializedPingpongEEENS5_IJNSA_ILi64EEESH_SH_EEENS_6half_tENS5_IJlSD_lEEESJ_SK_NS4_8TiledMMAINS4_8MMA_AtomIJNS4_4SM904GMMA25MMA_64x64x16_F32F16F16_SSILNSO_5MajorE0ELSQ_0ELNSO_7ScaleInE1ELSR_1EEEEEENS4_6LayoutINS5_IJSD_SD_SD_EEENS5_IJNSA_ILi0EEESW_SW_EEEEENS5_IJNS4_10UnderscoreESZ_SZ_EEEEENS4_23SM90_TMA_LOAD_MULTICASTENS4_14ComposedLayoutINS4_7SwizzleILi3ELi4ELi3EEENS4_18smem_ptr_flag_bitsILi16EEENSU_INS5_IJNSA_ILi8EEESH_EEENS5_IJSH_SD_EEEEEEEvNS4_8identityES12_S1C_vS1D_EENS_8epilogue10collective6detail29Sm90TmaWarpSpecializedAdapterINS1G_15DefaultEpilogueISJ_SK_SK_NS1F_6thread17LinearCombinationISJ_Li1EffLNS1K_9ScaleType4KindE0ELNS_15FloatRoundStyleE2ESJ_EENS1_15EpilogueDefaultEEEEEvvEEEEvNT_6ParamsE,"a",@progbits
	.sectionflags	@""
	.align	4
.nv.constant0._ZN7cutlass13device_kernelINS_4gemm6kernel13GemmUniversalIN4cute5tupleIJiiiiEEENS1_10collective13CollectiveMmaINS1_34MainloopSm90TmaGmmaWarpSpecializedILi14ENS5_IJNS4_1CILi2EEENSA_ILi4EEENSA_ILi1EEEEEENS1_32KernelTmaWarpSpecializedPingpongEEENS5_IJNSA_ILi64EEESH_SH_EEENS_6half_tENS5_IJlSD_lEEESJ_SK_NS4_8TiledMMAINS4_8MMA_AtomIJNS4_4SM904GMMA25MMA_64x64x16_F32F16F16_SSILNSO_5MajorE0ELSQ_0ELNSO_7ScaleInE1ELSR_1EEEEEENS4_6LayoutINS5_IJSD_SD_SD_EEENS5_IJNSA_ILi0EEESW_SW_EEEEENS5_IJNS4_10UnderscoreESZ_SZ_EEEEENS4_23SM90_TMA_LOAD_MULTICASTENS4_14ComposedLayoutINS4_7SwizzleILi3ELi4ELi3EEENS4_18smem_ptr_flag_bitsILi16EEENSU_INS5_IJNSA_ILi8EEESH_EEENS5_IJSH_SD_EEEEEEEvNS4_8identityES12_S1C_vS1D_EENS_8epilogue10collective6detail29Sm90TmaWarpSpecializedAdapterINS1G_15DefaultEpilogueISJ_SK_SK_NS1F_6thread17LinearCombinationISJ_Li1EffLNS1K_9ScaleType4KindE0ELNS_15FloatRoundStyleE2ESJ_EENS1_15EpilogueDefaultEEEEEvvEEEEvNT_6ParamsE:
	.zero		1664


//--------------------- SYMBOLS --------------------------

	.type		.nv.reservedSmem.offset0,@object
	.size		.nv.reservedSmem.offset0,0x4
	.type		__assertfail,@function
